// auto-generated by cutlass_sweep.gemm — config: {"arch": "sm_100", "cluster_m": 1, "cluster_n": 1, "dtype": "e4m3", "dtype_b": "e4m3", "layout": "nt", "stages": 0, "tile_k": 128, "tile_m": 64, "tile_n": 256}
#include "cutlass/cutlass.h"
#include "cutlass/gemm/collective/collective_builder.hpp"
#include "cutlass/gemm/device/gemm_universal_adapter.h"
#include "cutlass/gemm/kernel/gemm_universal.hpp"
#include "cutlass/epilogue/collective/collective_builder.hpp"

using ElemA = cutlass::float_e4m3_t;
using ElemB = cutlass::float_e4m3_t;
using ElemCD = cutlass::float_e4m3_t;
using Acc  = float;
using TileShape    = cute::Shape<cute::_64, cute::_256, cute::_128>;
using ClusterShape = cute::Shape<cute::_1, cute::_1, cute::_1>;

using CollectiveEpilogue = typename cutlass::epilogue::collective::CollectiveBuilder<
    cutlass::arch::Sm100, cutlass::arch::OpClassTensorOp,
    TileShape, ClusterShape,
    cutlass::epilogue::collective::EpilogueTileAuto,
    Acc, Acc,
    ElemCD, cutlass::layout::RowMajor, 128 / cutlass::sizeof_bits<ElemCD>::value,
    ElemCD, cutlass::layout::RowMajor, 128 / cutlass::sizeof_bits<ElemCD>::value,
    cutlass::epilogue::collective::EpilogueScheduleAuto
  >::CollectiveOp;

using CollectiveMainloop = typename cutlass::gemm::collective::CollectiveBuilder<
    cutlass::arch::Sm100, cutlass::arch::OpClassTensorOp,
    ElemA, cutlass::layout::RowMajor, 128 / cutlass::sizeof_bits<ElemA>::value,
    ElemB, cutlass::layout::ColumnMajor, 128 / cutlass::sizeof_bits<ElemB>::value,
    Acc,
    TileShape, ClusterShape,
    cutlass::gemm::collective::StageCountAutoCarveout<static_cast<int>(sizeof(typename CollectiveEpilogue::SharedStorage))>,
    cutlass::gemm::collective::KernelScheduleAuto
  >::CollectiveOp;

using GemmKernel = cutlass::gemm::kernel::GemmUniversal<
    cute::Shape<int,int,int,int>,
    CollectiveMainloop,
    CollectiveEpilogue
>;
using Gemm = cutlass::gemm::device::GemmUniversalAdapter<GemmKernel>;

// Force the device kernel symbol into the cubin without needing a host main.
auto* _anchor = &cutlass::device_kernel<GemmKernel>;


// ===== COMPILED SASS (sm_100a) =====

	.target	sm_100a

	.elftype	@"ET_EXEC"


//--------------------- .note.nv.tkinfo           --------------------------
	.section	.note.nv.tkinfo,"",@"SHT_NOTE"
	.sectionflags	@"SHF_NOTE_NV_TKINFO"
	.tkinfo
        /*0018*/ 	.word	0x00000002
        /*0030*/ 	.string	""
        /*0030*/ 	.string	"ptxas"
        /*0030*/ 	.string	"Cuda compilation tools, release 13.0, V13.0.88"
        /*0030*/ 	.string	"Build cuda_13.0.r13.0/compiler.36424714_0"
        /*0030*/ 	.string	"-arch sm_100a -m 64 "



//--------------------- .note.nv.cuinfo           --------------------------
	.section	.note.nv.cuinfo,"",@"SHT_NOTE"
	.sectionflags	@"SHF_NOTE_NV_CUINFO"
        /*0018*/ 	.short	0x0002
        /*001a*/ 	.short	0x0064
        /*001c*/ 	.short	0x0082
	.zero		2


//--------------------- .nv.info                  --------------------------
	.section	.nv.info,"",@"SHT_CUDA_INFO"
	.align	4


	//----- nvinfo : EIATTR_REGCOUNT
	.align		4
        /*0000*/ 	.byte	0x04, 0x2f
        /*0002*/ 	.short	(.L_20 - .L_19)
	.align		4
.L_19:
        /*0004*/ 	.word	index@(_ZN7cutlass13device_kernelINS_4gemm6kernel13GemmUniversalIN4cute5tupleIJiiiiEEENS1_10collective13CollectiveMmaINS1_35MainloopSm100TmaUmmaWarpSpecializedILi5ELi2ELi4ENS5_IJNS4_1CILi1EEESB_SB_EEEEENS5_IJNSA_ILi64EEENSA_ILi256EEENSA_ILi128EEEEEENS_12float_e4m3_tENS5_IJlSB_lEEESI_SJ_NS4_8TiledMMAINS4_8MMA_AtomIJNS4_10MMA_TraitsINS4_19SM100_MMA_F8F6F4_SSEJSI_SI_fSE_SF_NS4_17integral_constantINS4_4UMMA5MajorELSQ_0EEESR_NSO_INSP_7ScaleInELSS_0EEEST_EEEEEENS4_6LayoutISC_NS5_IJNSA_ILi0EEESX_SX_EEEEENS5_IJNS4_10UnderscoreES10_S10_EEEEENS4_13SM90_TMA_LOADENS4_14ComposedLayoutINS4_7SwizzleILi3ELi4ELi3EEENS4_18smem_ptr_flag_bitsILi8EEENSW_INS5_IJNSA_ILi8EEESG_EEENS5_IJSG_SB_EEEEEEEvNS4_8identityES13_S1D_vS1E_EENS_8epilogue10collective18CollectiveEpilogueINS1G_23Sm100TmaWarpSpecializedILi4ELi2ELi32ELb0ELb0EEEJSH_NS5_IJNSW_ISE_SB_EES1L_EEESI_SJ_SI_SJ_NS1G_6fusion15FusionCallbacksIS1K_NS1N_17LinearCombinationISI_fSI_fLNS_15FloatRoundStyleE2EEESH_S1M_JEEENS4_5SM1004TMEM4LOAD26SM100_TMEM_LOAD_16dp32b32xES13_NS14_INS15_ILi2ELi4ELi3EEES18_NSW_INS5_IJS19_SE_EEENS5_IJSE_SB_EEEEEEENS4_39AutoVectorizingCopyWithAssumedAlignmentILi128EEENS4_14SM90_TMA_STOREES21_S23_S23_EEEvvEEEEvNT_6ParamsE)
        /*0008*/ 	.word	0x00000079


	//----- nvinfo : EIATTR_FRAME_SIZE
	.align		4
.L_20:
        /*000c*/ 	.byte	0x04, 0x11
        /*000e*/ 	.short	(.L_22 - .L_21)
	.align		4
.L_21:
        /*0010*/ 	.word	index@($__internal_2_$__cuda_sm10x_tcgen05_guardrail_trap_unallocated_columns_being_dealloced)
        /*0014*/ 	.word	0x00000000


	//----- nvinfo : EIATTR_FRAME_SIZE
	.align		4
.L_22:
        /*0018*/ 	.byte	0x04, 0x11
        /*001a*/ 	.short	(.L_24 - .L_23)
	.align		4
.L_23:
        /*001c*/ 	.word	index@($__internal_1_$__cuda_sm10x_tcgen05_guardrail_trap_phase_invalid_during_alloc)
        /*0020*/ 	.word	0x00000000


	//----- nvinfo : EIATTR_FRAME_SIZE
	.align		4
.L_24:
        /*0024*/ 	.byte	0x04, 0x11
        /*0026*/ 	.short	(.L_26 - .L_25)
	.align		4
.L_25:
        /*0028*/ 	.word	index@($__internal_0_$__cuda_sm10x_tcgen05_guardrail_trap_col_being_dealloced_not_returned_by_alloc)
        /*002c*/ 	.word	0x00000000


	//----- nvinfo : EIATTR_FRAME_SIZE
	.align		4
.L_26:
        /*0030*/ 	.byte	0x04, 0x11
        /*0032*/ 	.short	(.L_28 - .L_27)
	.align		4
.L_27:
        /*0034*/ 	.word	index@(_ZN7cutlass13device_kernelINS_4gemm6kernel13GemmUniversalIN4cute5tupleIJiiiiEEENS1_10collective13CollectiveMmaINS1_35MainloopSm100TmaUmmaWarpSpecializedILi5ELi2ELi4ENS5_IJNS4_1CILi1EEESB_SB_EEEEENS5_IJNSA_ILi64EEENSA_ILi256EEENSA_ILi128EEEEEENS_12float_e4m3_tENS5_IJlSB_lEEESI_SJ_NS4_8TiledMMAINS4_8MMA_AtomIJNS4_10MMA_TraitsINS4_19SM100_MMA_F8F6F4_SSEJSI_SI_fSE_SF_NS4_17integral_constantINS4_4UMMA5MajorELSQ_0EEESR_NSO_INSP_7ScaleInELSS_0EEEST_EEEEEENS4_6LayoutISC_NS5_IJNSA_ILi0EEESX_SX_EEEEENS5_IJNS4_10UnderscoreES10_S10_EEEEENS4_13SM90_TMA_LOADENS4_14ComposedLayoutINS4_7SwizzleILi3ELi4ELi3EEENS4_18smem_ptr_flag_bitsILi8EEENSW_INS5_IJNSA_ILi8EEESG_EEENS5_IJSG_SB_EEEEEEEvNS4_8identityES13_S1D_vS1E_EENS_8epilogue10collective18CollectiveEpilogueINS1G_23Sm100TmaWarpSpecializedILi4ELi2ELi32ELb0ELb0EEEJSH_NS5_IJNSW_ISE_SB_EES1L_EEESI_SJ_SI_SJ_NS1G_6fusion15FusionCallbacksIS1K_NS1N_17LinearCombinationISI_fSI_fLNS_15FloatRoundStyleE2EEESH_S1M_JEEENS4_5SM1004TMEM4LOAD26SM100_TMEM_LOAD_16dp32b32xES13_NS14_INS15_ILi2ELi4ELi3EEES18_NSW_INS5_IJS19_SE_EEENS5_IJSE_SB_EEEEEEENS4_39AutoVectorizingCopyWithAssumedAlignmentILi128EEENS4_14SM90_TMA_STOREES21_S23_S23_EEEvvEEEEvNT_6ParamsE)
        /*0038*/ 	.word	0x00000000


	//----- nvinfo : EIATTR_MIN_STACK_SIZE
	.align		4
.L_28:
        /*003c*/ 	.byte	0x04, 0x12
        /*003e*/ 	.short	(.L_30 - .L_29)
	.align		4
.L_29:
        /*0040*/ 	.word	index@(_ZN7cutlass13device_kernelINS_4gemm6kernel13GemmUniversalIN4cute5tupleIJiiiiEEENS1_10collective13CollectiveMmaINS1_35MainloopSm100TmaUmmaWarpSpecializedILi5ELi2ELi4ENS5_IJNS4_1CILi1EEESB_SB_EEEEENS5_IJNSA_ILi64EEENSA_ILi256EEENSA_ILi128EEEEEENS_12float_e4m3_tENS5_IJlSB_lEEESI_SJ_NS4_8TiledMMAINS4_8MMA_AtomIJNS4_10MMA_TraitsINS4_19SM100_MMA_F8F6F4_SSEJSI_SI_fSE_SF_NS4_17integral_constantINS4_4UMMA5MajorELSQ_0EEESR_NSO_INSP_7ScaleInELSS_0EEEST_EEEEEENS4_6LayoutISC_NS5_IJNSA_ILi0EEESX_SX_EEEEENS5_IJNS4_10UnderscoreES10_S10_EEEEENS4_13SM90_TMA_LOADENS4_14ComposedLayoutINS4_7SwizzleILi3ELi4ELi3EEENS4_18smem_ptr_flag_bitsILi8EEENSW_INS5_IJNSA_ILi8EEESG_EEENS5_IJSG_SB_EEEEEEEvNS4_8identityES13_S1D_vS1E_EENS_8epilogue10collective18CollectiveEpilogueINS1G_23Sm100TmaWarpSpecializedILi4ELi2ELi32ELb0ELb0EEEJSH_NS5_IJNSW_ISE_SB_EES1L_EEESI_SJ_SI_SJ_NS1G_6fusion15FusionCallbacksIS1K_NS1N_17LinearCombinationISI_fSI_fLNS_15FloatRoundStyleE2EEESH_S1M_JEEENS4_5SM1004TMEM4LOAD26SM100_TMEM_LOAD_16dp32b32xES13_NS14_INS15_ILi2ELi4ELi3EEES18_NSW_INS5_IJS19_SE_EEENS5_IJSE_SB_EEEEEEENS4_39AutoVectorizingCopyWithAssumedAlignmentILi128EEENS4_14SM90_TMA_STOREES21_S23_S23_EEEvvEEEEvNT_6ParamsE)
        /*0044*/ 	.word	0x00000000
.L_30:


//--------------------- .nv.compat                --------------------------
	.section	.nv.compat,"",@"SHT_CUDA_COMPAT_INFO"
	.align	4
        /*0000*/ 	.byte	0x02, 0x09, 0x01, 0x00, 0x02, 0x02, 0x02, 0x00, 0x02, 0x05, 0x05, 0x00, 0x03, 0x07, 0x01, 0x01
        /*0010*/ 	.byte	0x02, 0x03, 0x01, 0x00, 0x02, 0x06, 0x01, 0x00, 0x04, 0x0b, 0x08, 0x00, 0x09, 0x00, 0x00, 0x00
        /*0020*/ 	.byte	0x00, 0x00, 0x00, 0x00


//--------------------- .nv.info._ZN7cutlass13device_kernelINS_4gemm6kernel13GemmUniversalIN4cute5tupleIJiiiiEEENS1_10collective13CollectiveMmaINS1_35MainloopSm100TmaUmmaWarpSpecializedILi5ELi2ELi4ENS5_IJNS4_1CILi1EEESB_SB_EEEEENS5_IJNSA_ILi64EEENSA_ILi256EEENSA_ILi128EEEEEENS_12float_e4m3_tENS5_IJlSB_lEEESI_SJ_NS4_8TiledMMAINS4_8MMA_AtomIJNS4_10MMA_TraitsINS4_19SM100_MMA_F8F6F4_SSEJSI_SI_fSE_SF_NS4_17integral_constantINS4_4UMMA5MajorELSQ_0EEESR_NSO_INSP_7ScaleInELSS_0EEEST_EEEEEENS4_6LayoutISC_NS5_IJNSA_ILi0EEESX_SX_EEEEENS5_IJNS4_10UnderscoreES10_S10_EEEEENS4_13SM90_TMA_LOADENS4_14ComposedLayoutINS4_7SwizzleILi3ELi4ELi3EEENS4_18smem_ptr_flag_bitsILi8EEENSW_INS5_IJNSA_ILi8EEESG_EEENS5_IJSG_SB_EEEEEEEvNS4_8identityES13_S1D_vS1E_EENS_8epilogue10collective18CollectiveEpilogueINS1G_23Sm100TmaWarpSpecializedILi4ELi2ELi32ELb0ELb0EEEJSH_NS5_IJNSW_ISE_SB_EES1L_EEESI_SJ_SI_SJ_NS1G_6fusion15FusionCallbacksIS1K_NS1N_17LinearCombinationISI_fSI_fLNS_15FloatRoundStyleE2EEESH_S1M_JEEENS4_5SM1004TMEM4LOAD26SM100_TMEM_LOAD_16dp32b32xES13_NS14_INS15_ILi2ELi4ELi3EEES18_NSW_INS5_IJS19_SE_EEENS5_IJSE_SB_EEEEEEENS4_39AutoVectorizingCopyWithAssumedAlignmentILi128EEENS4_14SM90_TMA_STOREES21_S23_S23_EEEvvEEEEvNT_6ParamsE --------------------------
	.section	.nv.info._ZN7cutlass13device_kernelINS_4gemm6kernel13GemmUniversalIN4cute5tupleIJiiiiEEENS1_10collective13CollectiveMmaINS1_35MainloopSm100TmaUmmaWarpSpecializedILi5ELi2ELi4ENS5_IJNS4_1CILi1EEESB_SB_EEEEENS5_IJNSA_ILi64EEENSA_ILi256EEENSA_ILi128EEEEEENS_12float_e4m3_tENS5_IJlSB_lEEESI_SJ_NS4_8TiledMMAINS4_8MMA_AtomIJNS4_10MMA_TraitsINS4_19SM100_MMA_F8F6F4_SSEJSI_SI_fSE_SF_NS4_17integral_constantINS4_4UMMA5MajorELSQ_0EEESR_NSO_INSP_7ScaleInELSS_0EEEST_EEEEEENS4_6LayoutISC_NS5_IJNSA_ILi0EEESX_SX_EEEEENS5_IJNS4_10UnderscoreES10_S10_EEEEENS4_13SM90_TMA_LOADENS4_14ComposedLayoutINS4_7SwizzleILi3ELi4ELi3EEENS4_18smem_ptr_flag_bitsILi8EEENSW_INS5_IJNSA_ILi8EEESG_EEENS5_IJSG_SB_EEEEEEEvNS4_8identityES13_S1D_vS1E_EENS_8epilogue10collective18CollectiveEpilogueINS1G_23Sm100TmaWarpSpecializedILi4ELi2ELi32ELb0ELb0EEEJSH_NS5_IJNSW_ISE_SB_EES1L_EEESI_SJ_SI_SJ_NS1G_6fusion15FusionCallbacksIS1K_NS1N_17LinearCombinationISI_fSI_fLNS_15FloatRoundStyleE2EEESH_S1M_JEEENS4_5SM1004TMEM4LOAD26SM100_TMEM_LOAD_16dp32b32xES13_NS14_INS15_ILi2ELi4ELi3EEES18_NSW_INS5_IJS19_SE_EEENS5_IJSE_SB_EEEEEEENS4_39AutoVectorizingCopyWithAssumedAlignmentILi128EEENS4_14SM90_TMA_STOREES21_S23_S23_EEEvvEEEEvNT_6ParamsE,"",@"SHT_CUDA_INFO"
	.sectionflags	@""
	.align	4


	//----- nvinfo : EIATTR_CUDA_API_VERSION
	.align		4
        /*0000*/ 	.byte	0x04, 0x37
        /*0002*/ 	.short	(.L_32 - .L_31)
.L_31:
        /*0004*/ 	.word	0x00000082


	//----- nvinfo : EIATTR_KPARAM_INFO
	.align		4
.L_32:
        /*0008*/ 	.byte	0x04, 0x17
        /*000a*/ 	.short	(.L_34 - .L_33)
.L_33:
        /*000c*/ 	.word	0x00000000
        /*0010*/ 	.short	0x0000
        /*0012*/ 	.short	0x0000
        /*0014*/ 	.byte	0x00, 0xf0, 0x01, 0x20


	//----- nvinfo : EIATTR_AT_ENTRY_FRAGMENTS
	.align		4
.L_34:
        /*0018*/ 	.byte	0x04, 0x4f
        /*001a*/ 	.short	(.L_36 - .L_35)


	//   ....[0]....
.L_35:
        /*001c*/ 	.word	0x00000006


	//----- nvinfo : EIATTR_RESERVED_SMEM_USED
	.align		4
.L_36:
        /*0020*/ 	.byte	0x01, 0x41
	.zero		2


	//----- nvinfo : EIATTR_SPARSE_MMA_MASK
	.align		4
        /*0024*/ 	.byte	0x03, 0x50
        /*0026*/ 	.short	0x0000


	//----- nvinfo : EIATTR_TCGEN05_1CTA_USED
	.align		4
        /*0028*/ 	.byte	0x01, 0x51
	.zero		2


	//----- nvinfo : EIATTR_MAXREG_COUNT
	.align		4
        /*002c*/ 	.byte	0x03, 0x1b
        /*002e*/ 	.short	0x00ff


	//----- nvinfo : EIATTR_NUM_BARRIERS
	.align		4
        /*0030*/ 	.byte	0x02, 0x4c
        /*0032*/ 	.byte	0x07
	.zero		1


	//----- nvinfo : EIATTR_EXTERNS
	.align		4
        /*0034*/ 	.byte	0x04, 0x0f
        /*0036*/ 	.short	(.L_38 - .L_37)


	//   ....[0]....
	.align		4
.L_37:
        /*0038*/ 	.word	index@(__assertfail)


	//----- nvinfo : EIATTR_MERCURY_ISA_VERSION
	.align		4
.L_38:
        /*003c*/ 	.byte	0x03, 0x5f
        /*003e*/ 	.short	0x0101


	//----- nvinfo : EIATTR_INT_WARP_WIDE_INSTR_OFFSETS
	.align		4
        /*0040*/ 	.byte	0x04, 0x31
        /*0042*/ 	.short	(.L_40 - .L_39)


	//   ....[0]....
.L_39:
        /*0044*/ 	.word	0x00001e00


	//   ....[1]....
        /*0048*/ 	.word	0x00003930


	//   ....[2]....
        /*004c*/ 	.word	0x00003960


	//   ....[3]....
        /*0050*/ 	.word	0x000039b0


	//   ....[4]....
        /*0054*/ 	.word	0x000042d0


	//   ....[5]....
        /*0058*/ 	.word	0x00004330


	//   ....[6]....
        /*005c*/ 	.word	0x00004410


	//   ....[7]....
        /*0060*/ 	.word	0x00004480


	//   ....[8]....
        /*0064*/ 	.word	0x00004590


	//   ....[9]....
        /*0068*/ 	.word	0x00004620


	//   ....[10]....
        /*006c*/ 	.word	0x000047f0


	//   ....[11]....
        /*0070*/ 	.word	0x00004950


	//----- nvinfo : EIATTR_COOP_GROUP_MASK_REGIDS
	.align		4
.L_40:
        /*0074*/ 	.byte	0x04, 0x29
        /*0076*/ 	.short	(.L_42 - .L_41)


	//   ....[0]....
.L_41:
        /*0078*/ 	.word	0xffffffff


	//   ....[1]....
        /*007c*/ 	.word	0xffffffff


	//   ....[2]....
        /*0080*/ 	.word	0xffffffff


	//   ....[3]....
        /*0084*/ 	.word	0xffffffff


	//   ....[4]....
        /*0088*/ 	.word	0xffffffff


	//   ....[5]....
        /*008c*/ 	.word	0xffffffff


	//   ....[6]....
        /*0090*/ 	.word	0xffffffff


	//   ....[7]....
        /*0094*/ 	.word	0xffffffff


	//   ....[8]....
        /*0098*/ 	.word	0xffffffff


	//   ....[9]....
        /*009c*/ 	.word	0xffffffff


	//   ....[10]....
        /*00a0*/ 	.word	0xffffffff


	//   ....[11]....
        /*00a4*/ 	.word	0xffffffff


	//   ....[12]....
        /*00a8*/ 	.word	0xffffffff


	//----- nvinfo : EIATTR_COOP_GROUP_INSTR_OFFSETS
	.align		4
.L_42:
        /*00ac*/ 	.byte	0x04, 0x28
        /*00ae*/ 	.short	(.L_44 - .L_43)


	//   ....[0]....
.L_43:
        /*00b0*/ 	.word	0x00000090


	//   ....[1]....
        /*00b4*/ 	.word	0x000004d0


	//   ....[2]....
        /*00b8*/ 	.word	0x00000660


	//   ....[3]....
        /*00bc*/ 	.word	0x00000800


	//   ....[4]....
        /*00c0*/ 	.word	0x00000900


	//   ....[5]....
        /*00c4*/ 	.word	0x00000a70


	//   ....[6]....
        /*00c8*/ 	.word	0x00000c10


	//   ....[7]....
        /*00cc*/ 	.word	0x00001ce0


	//   ....[8]....
        /*00d0*/ 	.word	0x00002b50


	//   ....[9]....
        /*00d4*/ 	.word	0x00002d60


	//   ....[10]....
        /*00d8*/ 	.word	0x00002d90


	//   ....[11]....
        /*00dc*/ 	.word	0x00003820


	//   ....[12]....
        /*00e0*/ 	.word	0x00003a50


	//----- nvinfo : EIATTR_VRC_CTA_INIT_COUNT
	.align		4
.L_44:
        /*00e4*/ 	.byte	0x02, 0x4a
        /*00e6*/ 	.byte	0x80
	.zero		1


	//----- nvinfo : EIATTR_SYSCALL_OFFSETS
	.align		4
        /*00e8*/ 	.byte	0x04, 0x46
        /*00ea*/ 	.short	(.L_46 - .L_45)


	//   ....[0]....
.L_45:
        /*00ec*/ 	.word	0x000053d0


	//   ....[1]....
        /*00f0*/ 	.word	0x00005510


	//   ....[2]....
        /*00f4*/ 	.word	0x00005d10


	//   ....[3]....
        /*00f8*/ 	.word	0x00006ab0


	//   ....[4]....
        /*00fc*/ 	.word	0x00007810


	//   ....[5]....
        /*0100*/ 	.word	0x000085a0


	//----- nvinfo : EIATTR_MBARRIER_INSTR_OFFSETS
	.align		4
.L_46:
        /*0104*/ 	.byte	0x04, 0x39
        /*0106*/ 	.short	(.L_48 - .L_47)


	//   ....[0]....
.L_47:
        /*0108*/ 	.word	0x000005b0
        /*010c*/ 	.word	0x000000ff
        /*0110*/ 	.word	0x00000000
        /*0114*/ 	.short	0x0100
        /*0116*/ 	.byte	0x05
	.zero		1


	//   ....[1]....
        /*0118*/ 	.word	0x000005c0
        /*011c*/ 	.word	0x000000ff
        /*0120*/ 	.word	0x00000028
        /*0124*/ 	.short	0x0100
        /*0126*/ 	.byte	0x05
	.zero		1


	//   ....[2]....
        /*0128*/ 	.word	0x000005d0
        /*012c*/ 	.word	0x000000ff
        /*0130*/ 	.word	0x00000008
        /*0134*/ 	.short	0x0100
        /*0136*/ 	.byte	0x05
	.zero		1


	//   ....[3]....
        /*0138*/ 	.word	0x000005e0
        /*013c*/ 	.word	0x000000ff
        /*0140*/ 	.word	0x00000030
        /*0144*/ 	.short	0x0100
        /*0146*/ 	.byte	0x05
	.zero		1


	//   ....[4]....
        /*0148*/ 	.word	0x000005f0
        /*014c*/ 	.word	0x000000ff
        /*0150*/ 	.word	0x00000010
        /*0154*/ 	.short	0x0100
        /*0156*/ 	.byte	0x05
	.zero		1


	//   ....[5]....
        /*0158*/ 	.word	0x00000600
        /*015c*/ 	.word	0x000000ff
        /*0160*/ 	.word	0x00000038
        /*0164*/ 	.short	0x0100
        /*0166*/ 	.byte	0x05
	.zero		1


	//   ....[6]....
        /*0168*/ 	.word	0x00000610
        /*016c*/ 	.word	0x000000ff
        /*0170*/ 	.word	0x00000018
        /*0174*/ 	.short	0x0100
        /*0176*/ 	.byte	0x05
	.zero		1


	//   ....[7]....
        /*0178*/ 	.word	0x00000620
        /*017c*/ 	.word	0x000000ff
        /*0180*/ 	.word	0x00000040
        /*0184*/ 	.short	0x0100
        /*0186*/ 	.byte	0x05
	.zero		1


	//   ....[8]....
        /*0188*/ 	.word	0x00000630
        /*018c*/ 	.word	0x000000ff
        /*0190*/ 	.word	0x00000020
        /*0194*/ 	.short	0x0100
        /*0196*/ 	.byte	0x05
	.zero		1


	//   ....[9]....
        /*0198*/ 	.word	0x00000640
        /*019c*/ 	.word	0x000000ff
        /*01a0*/ 	.word	0x00000048
        /*01a4*/ 	.short	0x0100
        /*01a6*/ 	.byte	0x05
	.zero		1


	//   ....[10]....
        /*01a8*/ 	.word	0x00000770
        /*01ac*/ 	.word	0x000000ff
        /*01b0*/ 	.word	0x00000050
        /*01b4*/ 	.short	0x0100
        /*01b6*/ 	.byte	0x07
	.zero		1


	//   ....[11]....
        /*01b8*/ 	.word	0x00000780
        /*01bc*/ 	.word	0x000000ff
        /*01c0*/ 	.word	0x00000070
        /*01c4*/ 	.short	0x0100
        /*01c6*/ 	.byte	0x07
	.zero		1


	//   ....[12]....
        /*01c8*/ 	.word	0x00000790
        /*01cc*/ 	.word	0x000000ff
        /*01d0*/ 	.word	0x00000058
        /*01d4*/ 	.short	0x0100
        /*01d6*/ 	.byte	0x07
	.zero		1


	//   ....[13]....
        /*01d8*/ 	.word	0x000007a0
        /*01dc*/ 	.word	0x000000ff
        /*01e0*/ 	.word	0x00000078
        /*01e4*/ 	.short	0x0100
        /*01e6*/ 	.byte	0x07
	.zero		1


	//   ....[14]....
        /*01e8*/ 	.word	0x000007b0
        /*01ec*/ 	.word	0x000000ff
        /*01f0*/ 	.word	0x00000060
        /*01f4*/ 	.short	0x0100
        /*01f6*/ 	.byte	0x07
	.zero		1


	//   ....[15]....
        /*01f8*/ 	.word	0x000007c0
        /*01fc*/ 	.word	0x000000ff
        /*0200*/ 	.word	0x00000080
        /*0204*/ 	.short	0x0100
        /*0206*/ 	.byte	0x07
	.zero		1


	//   ....[16]....
        /*0208*/ 	.word	0x000007d0
        /*020c*/ 	.word	0x000000ff
        /*0210*/ 	.word	0x00000068
        /*0214*/ 	.short	0x0100
        /*0216*/ 	.byte	0x07
	.zero		1


	//   ....[17]....
        /*0218*/ 	.word	0x000007e0
        /*021c*/ 	.word	0x000000ff
        /*0220*/ 	.word	0x00000088
        /*0224*/ 	.short	0x0100
        /*0226*/ 	.byte	0x07
	.zero		1


	//   ....[18]....
        /*0228*/ 	.word	0x000008d0
        /*022c*/ 	.word	0x000000ff
        /*0230*/ 	.word	0x00000090
        /*0234*/ 	.short	0x0100
        /*0236*/ 	.byte	0x05
	.zero		1


	//   ....[19]....
        /*0238*/ 	.word	0x000008e0
        /*023c*/ 	.word	0x000000ff
        /*0240*/ 	.word	0x00000098
        /*0244*/ 	.short	0x0100
        /*0246*/ 	.byte	0x05
	.zero		1


	//   ....[20]....
        /*0248*/ 	.word	0x00000a20
        /*024c*/ 	.word	0x000000ff
        /*0250*/ 	.word	0x000000a0
        /*0254*/ 	.short	0x0100
        /*0256*/ 	.byte	0x05
	.zero		1


	//   ....[21]....
        /*0258*/ 	.word	0x00000a30
        /*025c*/ 	.word	0x000000ff
        /*0260*/ 	.word	0x000000b0
        /*0264*/ 	.short	0x0100
        /*0266*/ 	.byte	0x05
	.zero		1


	//   ....[22]....
        /*0268*/ 	.word	0x00000a40
        /*026c*/ 	.word	0x000000ff
        /*0270*/ 	.word	0x000000a8
        /*0274*/ 	.short	0x0100
        /*0276*/ 	.byte	0x05
	.zero		1


	//   ....[23]....
        /*0278*/ 	.word	0x00000a50
        /*027c*/ 	.word	0x000000ff
        /*0280*/ 	.word	0x000000b8
        /*0284*/ 	.short	0x0100
        /*0286*/ 	.byte	0x05
	.zero		1


	//   ....[24]....
        /*0288*/ 	.word	0x00000b80
        /*028c*/ 	.word	0x000000ff
        /*0290*/ 	.word	0x000000c0
        /*0294*/ 	.short	0x0100
        /*0296*/ 	.byte	0x07
	.zero		1


	//   ....[25]....
        /*0298*/ 	.word	0x00000b90
        /*029c*/ 	.word	0x000000ff
        /*02a0*/ 	.word	0x000000e0
        /*02a4*/ 	.short	0x0100
        /*02a6*/ 	.byte	0x07
	.zero		1


	//   ....[26]....
        /*02a8*/ 	.word	0x00000ba0
        /*02ac*/ 	.word	0x000000ff
        /*02b0*/ 	.word	0x000000c8
        /*02b4*/ 	.short	0x0100
        /*02b6*/ 	.byte	0x07
	.zero		1


	//   ....[27]....
        /*02b8*/ 	.word	0x00000bb0
        /*02bc*/ 	.word	0x000000ff
        /*02c0*/ 	.word	0x000000e8
        /*02c4*/ 	.short	0x0100
        /*02c6*/ 	.byte	0x07
	.zero		1


	//   ....[28]....
        /*02c8*/ 	.word	0x00000bc0
        /*02cc*/ 	.word	0x000000ff
        /*02d0*/ 	.word	0x000000d0
        /*02d4*/ 	.short	0x0100
        /*02d6*/ 	.byte	0x07
	.zero		1


	//   ....[29]....
        /*02d8*/ 	.word	0x00000bd0
        /*02dc*/ 	.word	0x000000ff
        /*02e0*/ 	.word	0x000000f0
        /*02e4*/ 	.short	0x0100
        /*02e6*/ 	.byte	0x07
	.zero		1


	//   ....[30]....
        /*02e8*/ 	.word	0x00000be0
        /*02ec*/ 	.word	0x000000ff
        /*02f0*/ 	.word	0x000000d8
        /*02f4*/ 	.short	0x0100
        /*02f6*/ 	.byte	0x07
	.zero		1


	//   ....[31]....
        /*02f8*/ 	.word	0x00000bf0
        /*02fc*/ 	.word	0x000000ff
        /*0300*/ 	.word	0x000000f8
        /*0304*/ 	.short	0x0100
        /*0306*/ 	.byte	0x07
	.zero		1


	//   ....[32]....
        /*0308*/ 	.word	0x00000ce0
        /*030c*/ 	.word	0x000000ff
        /*0310*/ 	.word	0x00000100
        /*0314*/ 	.short	0x0100
        /*0316*/ 	.byte	0x05
	.zero		1


	//   ....[33]....
        /*0318*/ 	.word	0x00000cf0
        /*031c*/ 	.word	0x000000ff
        /*0320*/ 	.word	0x00000110
        /*0324*/ 	.short	0x0100
        /*0326*/ 	.byte	0x05
	.zero		1


	//   ....[34]....
        /*0328*/ 	.word	0x00000d00
        /*032c*/ 	.word	0x000000ff
        /*0330*/ 	.word	0x00000108
        /*0334*/ 	.short	0x0100
        /*0336*/ 	.byte	0x05
	.zero		1


	//   ....[35]....
        /*0338*/ 	.word	0x00000d10
        /*033c*/ 	.word	0x000000ff
        /*0340*/ 	.word	0x00000118
        /*0344*/ 	.short	0x0100
        /*0346*/ 	.byte	0x05
	.zero		1


	//   ....[36]....
        /*0348*/ 	.word	0x000015e0
        /*034c*/ 	.word	0x00000002
        /*0350*/ 	.word	0x00000110
        /*0354*/ 	.short	0x010a
        /*0356*/ 	.byte	0xff
	.zero		1


	//   ....[37]....
        /*0358*/ 	.word	0x00001610
        /*035c*/ 	.word	0x00000002
        /*0360*/ 	.word	0x00000100
        /*0364*/ 	.short	0x0101
        /*0366*/ 	.byte	0xff
	.zero		1


	//   ....[38]....
        /*0368*/ 	.word	0x000016e0
        /*036c*/ 	.word	0x000000ff
        /*0370*/ 	.word	0x00000028
        /*0374*/ 	.short	0x010a
        /*0376*/ 	.byte	0x08
	.zero		1


	//   ....[39]....
        /*0378*/ 	.word	0x00001780
        /*037c*/ 	.word	0x000000ff
        /*0380*/ 	.word	0x00000028
        /*0384*/ 	.short	0x010a
        /*0386*/ 	.byte	0x21
	.zero		1


	//   ....[40]....
        /*0388*/ 	.word	0x000018d0
        /*038c*/ 	.word	0x000000ff
        /*0390*/ 	.word	0x00000028
        /*0394*/ 	.short	0x010a
        /*0396*/ 	.byte	0x08
	.zero		1


	//   ....[41]....
        /*0398*/ 	.word	0x000019e0
        /*039c*/ 	.word	0x000000ff
        /*03a0*/ 	.word	0x00000098
        /*03a4*/ 	.short	0x0101
        /*03a6*/ 	.byte	0x04
	.zero		1


	//   ....[42]....
        /*03a8*/ 	.word	0x00001a00
        /*03ac*/ 	.word	0x000000ff
        /*03b0*/ 	.word	0x00000028
        /*03b4*/ 	.short	0x010a
        /*03b6*/ 	.byte	0x08
	.zero		1


	//   ....[43]....
        /*03b8*/ 	.word	0x00001a80
        /*03bc*/ 	.word	0x000000ff
        /*03c0*/ 	.word	0x00000028
        /*03c4*/ 	.short	0x010a
        /*03c6*/ 	.byte	0x11
	.zero		1


	//   ....[44]....
        /*03c8*/ 	.word	0x00001bd0
        /*03cc*/ 	.word	0x000000ff
        /*03d0*/ 	.word	0x00000028
        /*03d4*/ 	.short	0x010a
        /*03d6*/ 	.byte	0x08
	.zero		1


	//   ....[45]....
        /*03d8*/ 	.word	0x00001d10
        /*03dc*/ 	.word	0x00000002
        /*03e0*/ 	.word	0x000000a0
        /*03e4*/ 	.short	0x010a
        /*03e6*/ 	.byte	0xff
	.zero		1


	//   ....[46]....
        /*03e8*/ 	.word	0x00001dd0
        /*03ec*/ 	.word	0x00000002
        /*03f0*/ 	.word	0x00000000
        /*03f4*/ 	.short	0x0101
        /*03f6*/ 	.byte	0xff
	.zero		1


	//   ....[47]....
        /*03f8*/ 	.word	0x00002330
        /*03fc*/ 	.word	0x000000ff
        /*0400*/ 	.word	0x00000000
        /*0404*/ 	.short	0x010a
        /*0406*/ 	.byte	0x05
	.zero		1


	//   ....[48]....
        /*0408*/ 	.word	0x000023c0
        /*040c*/ 	.word	0x000000ff
        /*0410*/ 	.word	0x00000000
        /*0414*/ 	.short	0x010a
        /*0416*/ 	.byte	0x05
	.zero		1


	//   ....[49]....
        /*0418*/ 	.word	0x00002450
        /*041c*/ 	.word	0x000000ff
        /*0420*/ 	.word	0x00000000
        /*0424*/ 	.short	0x010a
        /*0426*/ 	.byte	0x05
	.zero		1


	//   ....[50]....
        /*0428*/ 	.word	0x000024e0
        /*042c*/ 	.word	0x000000ff
        /*0430*/ 	.word	0x00000000
        /*0434*/ 	.short	0x010a
        /*0436*/ 	.byte	0x05
	.zero		1


	//   ....[51]....
        /*0438*/ 	.word	0x00002580
        /*043c*/ 	.word	0x00000000
        /*0440*/ 	.word	0x00000000
        /*0444*/ 	.short	0x010a
        /*0446*/ 	.byte	0xff
	.zero		1


	//   ....[52]....
        /*0448*/ 	.word	0x000026a0
        /*044c*/ 	.word	0x00000000
        /*0450*/ 	.word	0x00000100
        /*0454*/ 	.short	0x010a
        /*0456*/ 	.byte	0xff
	.zero		1


	//   ....[53]....
        /*0458*/ 	.word	0x00002710
        /*045c*/ 	.word	0x00000000
        /*0460*/ 	.word	0x00000000
        /*0464*/ 	.short	0x0101
        /*0466*/ 	.byte	0xff
	.zero		1


	//   ....[54]....
        /*0468*/ 	.word	0x00002730
        /*046c*/ 	.word	0x000000ff
        /*0470*/ 	.word	0x000000b0
        /*0474*/ 	.short	0x010a
        /*0476*/ 	.byte	0x05
	.zero		1


	//   ....[55]....
        /*0478*/ 	.word	0x00002850
        /*047c*/ 	.word	0x00000000
        /*0480*/ 	.word	0x000000a0
        /*0484*/ 	.short	0x010a
        /*0486*/ 	.byte	0xff
	.zero		1


	//   ....[56]....
        /*0488*/ 	.word	0x00002950
        /*048c*/ 	.word	0x00000000
        /*0490*/ 	.word	0x00000000
        /*0494*/ 	.short	0x0101
        /*0496*/ 	.byte	0xff
	.zero		1


	//   ....[57]....
        /*0498*/ 	.word	0x000029e0
        /*049c*/ 	.word	0x000000ff
        /*04a0*/ 	.word	0x000000b0
        /*04a4*/ 	.short	0x0106
        /*04a6*/ 	.byte	0x05
	.zero		1


	//   ....[58]....
        /*04a8*/ 	.word	0x00002a00
        /*04ac*/ 	.word	0x000000ff
        /*04b0*/ 	.word	0x000000b0
        /*04b4*/ 	.short	0x010a
        /*04b6*/ 	.byte	0x05
	.zero		1


	//   ....[59]....
        /*04b8*/ 	.word	0x00002a90
        /*04bc*/ 	.word	0x000000ff
        /*04c0*/ 	.word	0x000000b0
        /*04c4*/ 	.short	0x0106
        /*04c6*/ 	.byte	0x04
	.zero		1


	//   ....[60]....
        /*04c8*/ 	.word	0x00002ad0
        /*04cc*/ 	.word	0x00000000
        /*04d0*/ 	.word	0x000000b0
        /*04d4*/ 	.short	0x010a
        /*04d6*/ 	.byte	0xff
	.zero		1


	//   ....[61]....
        /*04d8*/ 	.word	0x00003010
        /*04dc*/ 	.word	0x00000000
        /*04e0*/ 	.word	0x000000a0
        /*04e4*/ 	.short	0x010a
        /*04e6*/ 	.byte	0xff
	.zero		1


	//   ....[62]....
        /*04e8*/ 	.word	0x00003110
        /*04ec*/ 	.word	0x00000003
        /*04f0*/ 	.word	0x00000000
        /*04f4*/ 	.short	0x0101
        /*04f6*/ 	.byte	0xff
	.zero		1


	//   ....[63]....
        /*04f8*/ 	.word	0x00003120
        /*04fc*/ 	.word	0x000000ff
        /*0500*/ 	.word	0x00000000
        /*0504*/ 	.short	0x010a
        /*0506*/ 	.byte	0x06
	.zero		1


	//   ....[64]....
        /*0508*/ 	.word	0x000031a0
        /*050c*/ 	.word	0x000000ff
        /*0510*/ 	.word	0x000000e0
        /*0514*/ 	.short	0x010a
        /*0516*/ 	.byte	0x07
	.zero		1


	//   ....[65]....
        /*0518*/ 	.word	0x00003280
        /*051c*/ 	.word	0x000000ff
        /*0520*/ 	.word	0x00000000
        /*0524*/ 	.short	0x010a
        /*0526*/ 	.byte	0x06
	.zero		1


	//   ....[66]....
        /*0528*/ 	.word	0x000033b0
        /*052c*/ 	.word	0x000000ff
        /*0530*/ 	.word	0x00000000
        /*0534*/ 	.short	0x010a
        /*0536*/ 	.byte	0x1a
	.zero		1


	//   ....[67]....
        /*0538*/ 	.word	0x00003650
        /*053c*/ 	.word	0x000000ff
        /*0540*/ 	.word	0x00000000
        /*0544*/ 	.short	0x010a
        /*0546*/ 	.byte	0x06
	.zero		1


	//   ....[68]....
        /*0548*/ 	.word	0x000036e0
        /*054c*/ 	.word	0x000000ff
        /*0550*/ 	.word	0x00000000
        /*0554*/ 	.short	0x010a
        /*0556*/ 	.byte	0x06
	.zero		1


	//   ....[69]....
        /*0558*/ 	.word	0x00003770
        /*055c*/ 	.word	0x000000ff
        /*0560*/ 	.word	0x00000000
        /*0564*/ 	.short	0x010a
        /*0566*/ 	.byte	0x06
	.zero		1


	//   ....[70]....
        /*0568*/ 	.word	0x00003800
        /*056c*/ 	.word	0x000000ff
        /*0570*/ 	.word	0x00000000
        /*0574*/ 	.short	0x010a
        /*0576*/ 	.byte	0x07
	.zero		1


	//   ....[71]....
        /*0578*/ 	.word	0x00003c80
        /*057c*/ 	.word	0x00000000
        /*0580*/ 	.word	0x000000a0
        /*0584*/ 	.short	0x010a
        /*0586*/ 	.byte	0xff
	.zero		1


	//   ....[72]....
        /*0588*/ 	.word	0x00003d40
        /*058c*/ 	.word	0x00000000
        /*0590*/ 	.word	0x00000000
        /*0594*/ 	.short	0x0101
        /*0596*/ 	.byte	0xff
	.zero		1


	//   ....[73]....
        /*0598*/ 	.word	0x00004060
        /*059c*/ 	.word	0x000000ff
        /*05a0*/ 	.word	0x00000098
        /*05a4*/ 	.short	0x010a
        /*05a6*/ 	.byte	0x07
	.zero		1


	//   ....[74]....
        /*05a8*/ 	.word	0x00004250
        /*05ac*/ 	.word	0x000000ff
        /*05b0*/ 	.word	0x00000070
        /*05b4*/ 	.short	0x010a
        /*05b6*/ 	.byte	0x07
	.zero		1


	//   ....[75]....
        /*05b8*/ 	.word	0x000043c0
        /*05bc*/ 	.word	0x000000ff
        /*05c0*/ 	.word	0x00000050
        /*05c4*/ 	.short	0x010b
        /*05c6*/ 	.byte	0x07
	.zero		1


	//   ....[76]....
        /*05c8*/ 	.word	0x000043d0
        /*05cc*/ 	.word	0x000000ff
        /*05d0*/ 	.word	0x00000000
        /*05d4*/ 	.short	0x0101
        /*05d6*/ 	.byte	0x08
	.zero		1


	//   ....[77]....
        /*05d8*/ 	.word	0x000043e0
        /*05dc*/ 	.word	0x000000ff
        /*05e0*/ 	.word	0x00000078
        /*05e4*/ 	.short	0x010a
        /*05e6*/ 	.byte	0x07
	.zero		1


	//   ....[78]....
        /*05e8*/ 	.word	0x00004530
        /*05ec*/ 	.word	0x000000ff
        /*05f0*/ 	.word	0x00000058
        /*05f4*/ 	.short	0x010b
        /*05f6*/ 	.byte	0x07
	.zero		1


	//   ....[79]....
        /*05f8*/ 	.word	0x00004540
        /*05fc*/ 	.word	0x000000ff
        /*0600*/ 	.word	0x00000000
        /*0604*/ 	.short	0x0101
        /*0606*/ 	.byte	0x08
	.zero		1


	//   ....[80]....
        /*0608*/ 	.word	0x00004550
        /*060c*/ 	.word	0x000000ff
        /*0610*/ 	.word	0x00000080
        /*0614*/ 	.short	0x010a
        /*0616*/ 	.byte	0x07
	.zero		1


	//   ....[81]....
        /*0618*/ 	.word	0x000046d0
        /*061c*/ 	.word	0x000000ff
        /*0620*/ 	.word	0x00000060
        /*0624*/ 	.short	0x010b
        /*0626*/ 	.byte	0x07
	.zero		1


	//   ....[82]....
        /*0628*/ 	.word	0x00004710
        /*062c*/ 	.word	0x000000ff
        /*0630*/ 	.word	0x00000000
        /*0634*/ 	.short	0x0101
        /*0636*/ 	.byte	0x08
	.zero		1


	//   ....[83]....
        /*0638*/ 	.word	0x00004750
        /*063c*/ 	.word	0x000000ff
        /*0640*/ 	.word	0x00000088
        /*0644*/ 	.short	0x010a
        /*0646*/ 	.byte	0x07
	.zero		1


	//   ....[84]....
        /*0648*/ 	.word	0x00004990
        /*064c*/ 	.word	0x000000ff
        /*0650*/ 	.word	0x00000068
        /*0654*/ 	.short	0x010b
        /*0656*/ 	.byte	0x07
	.zero		1


	//   ....[85]....
        /*0658*/ 	.word	0x000049b0
        /*065c*/ 	.word	0x000000ff
        /*0660*/ 	.word	0x00000000
        /*0664*/ 	.short	0x0101
        /*0666*/ 	.byte	0x0d
	.zero		1


	//   ....[86]....
        /*0668*/ 	.word	0x000049e0
        /*066c*/ 	.word	0x000000ff
        /*0670*/ 	.word	0x00000070
        /*0674*/ 	.short	0x010a
        /*0676*/ 	.byte	0x07
	.zero		1


	//   ....[87]....
        /*0678*/ 	.word	0x00004a00
        /*067c*/ 	.word	0x000000ff
        /*0680*/ 	.word	0x00000078
        /*0684*/ 	.short	0x010a
        /*0686*/ 	.byte	0x07
	.zero		1


	//   ....[88]....
        /*0688*/ 	.word	0x00004a20
        /*068c*/ 	.word	0x000000ff
        /*0690*/ 	.word	0x00000080
        /*0694*/ 	.short	0x010a
        /*0696*/ 	.byte	0x07
	.zero		1


	//   ....[89]....
        /*0698*/ 	.word	0x00004a60
        /*069c*/ 	.word	0x00000000
        /*06a0*/ 	.word	0x00000088
        /*06a4*/ 	.short	0x010a
        /*06a6*/ 	.byte	0xff
	.zero		1


	//   ....[90]....
        /*06a8*/ 	.word	0x00004da0
        /*06ac*/ 	.word	0x00000000
        /*06b0*/ 	.word	0x000000a0
        /*06b4*/ 	.short	0x010a
        /*06b6*/ 	.byte	0xff
	.zero		1


	//   ....[91]....
        /*06b8*/ 	.word	0x00004eb0
        /*06bc*/ 	.word	0x00000000
        /*06c0*/ 	.word	0x00000000
        /*06c4*/ 	.short	0x0101
        /*06c6*/ 	.byte	0xff
	.zero		1


	//   ....[92]....
        /*06c8*/ 	.word	0x000058d0
        /*06cc*/ 	.word	0x00000002
        /*06d0*/ 	.word	0x00000050
        /*06d4*/ 	.short	0x010a
        /*06d6*/ 	.byte	0xff
	.zero		1


	//   ....[93]....
        /*06d8*/ 	.word	0x00005910
        /*06dc*/ 	.word	0x00000071
        /*06e0*/ 	.word	0x000000c0
        /*06e4*/ 	.short	0x010a
        /*06e6*/ 	.byte	0xff
	.zero		1


	//   ....[94]....
        /*06e8*/ 	.word	0x00005a50
        /*06ec*/ 	.word	0x00000002
        /*06f0*/ 	.word	0x00000050
        /*06f4*/ 	.short	0x010a
        /*06f6*/ 	.byte	0xff
	.zero		1


	//   ....[95]....
        /*06f8*/ 	.word	0x00005b70
        /*06fc*/ 	.word	0x00000000
        /*0700*/ 	.word	0x00000000
        /*0704*/ 	.short	0x0101
        /*0706*/ 	.byte	0xff
	.zero		1


	//   ....[96]....
        /*0708*/ 	.word	0x00005bf0
        /*070c*/ 	.word	0x00000071
        /*0710*/ 	.word	0x000000c0
        /*0714*/ 	.short	0x010a
        /*0716*/ 	.byte	0xff
	.zero		1


	//   ....[97]....
        /*0718*/ 	.word	0x00006740
        /*071c*/ 	.word	0x00000000
        /*0720*/ 	.word	0x00000050
        /*0724*/ 	.short	0x010a
        /*0726*/ 	.byte	0xff
	.zero		1


	//   ....[98]....
        /*0728*/ 	.word	0x00006800
        /*072c*/ 	.word	0x00000000
        /*0730*/ 	.word	0x00000050
        /*0734*/ 	.short	0x010a
        /*0736*/ 	.byte	0xff
	.zero		1


	//   ....[99]....
        /*0738*/ 	.word	0x00006930
        /*073c*/ 	.word	0x00000000
        /*0740*/ 	.word	0x00000000
        /*0744*/ 	.short	0x0101
        /*0746*/ 	.byte	0xff
	.zero		1


	//   ....[100]....
        /*0748*/ 	.word	0x000074a0
        /*074c*/ 	.word	0x00000000
        /*0750*/ 	.word	0x00000050
        /*0754*/ 	.short	0x010a
        /*0756*/ 	.byte	0xff
	.zero		1


	//   ....[101]....
        /*0758*/ 	.word	0x00007560
        /*075c*/ 	.word	0x00000000
        /*0760*/ 	.word	0x00000050
        /*0764*/ 	.short	0x010a
        /*0766*/ 	.byte	0xff
	.zero		1


	//   ....[102]....
        /*0768*/ 	.word	0x00007690
        /*076c*/ 	.word	0x00000000
        /*0770*/ 	.word	0x00000000
        /*0774*/ 	.short	0x0101
        /*0776*/ 	.byte	0xff
	.zero		1


	//   ....[103]....
        /*0778*/ 	.word	0x00008230
        /*077c*/ 	.word	0x00000000
        /*0780*/ 	.word	0x00000050
        /*0784*/ 	.short	0x010a
        /*0786*/ 	.byte	0xff
	.zero		1


	//   ....[104]....
        /*0788*/ 	.word	0x000082f0
        /*078c*/ 	.word	0x00000000
        /*0790*/ 	.word	0x00000050
        /*0794*/ 	.short	0x010a
        /*0796*/ 	.byte	0xff
	.zero		1


	//   ....[105]....
        /*0798*/ 	.word	0x00008420
        /*079c*/ 	.word	0x00000000
        /*07a0*/ 	.word	0x00000000
        /*07a4*/ 	.short	0x0101
        /*07a6*/ 	.byte	0xff
	.zero		1


	//   ....[106]....
        /*07a8*/ 	.word	0x00008860
        /*07ac*/ 	.word	0x000000ff
        /*07b0*/ 	.word	0x00000000
        /*07b4*/ 	.short	0x0101
        /*07b6*/ 	.byte	0x05
	.zero		1


	//   ....[107]....
        /*07b8*/ 	.word	0x000090a0
        /*07bc*/ 	.word	0x00000002
        /*07c0*/ 	.word	0x00000110
        /*07c4*/ 	.short	0x010a
        /*07c6*/ 	.byte	0xff
	.zero		1


	//   ....[108]....
        /*07c8*/ 	.word	0x00009100
        /*07cc*/ 	.word	0x00000002
        /*07d0*/ 	.word	0x00000028
        /*07d4*/ 	.short	0x010a
        /*07d6*/ 	.byte	0xff
	.zero		1


	//   ....[109]....
        /*07d8*/ 	.word	0x00009160
        /*07dc*/ 	.word	0x00000002
        /*07e0*/ 	.word	0x00000028
        /*07e4*/ 	.short	0x010a
        /*07e6*/ 	.byte	0xff
	.zero		1


	//   ....[110]....
        /*07e8*/ 	.word	0x000091b0
        /*07ec*/ 	.word	0x00000002
        /*07f0*/ 	.word	0x000000a0
        /*07f4*/ 	.short	0x010a
        /*07f6*/ 	.byte	0xff
	.zero		1


	//   ....[111]....
        /*07f8*/ 	.word	0x00009210
        /*07fc*/ 	.word	0x00000000
        /*0800*/ 	.word	0x00000000
        /*0804*/ 	.short	0x010a
        /*0806*/ 	.byte	0xff
	.zero		1


	//   ....[112]....
        /*0808*/ 	.word	0x00009270
        /*080c*/ 	.word	0x00000000
        /*0810*/ 	.word	0x00000000
        /*0814*/ 	.short	0x010a
        /*0816*/ 	.byte	0xff
	.zero		1


	//   ....[113]....
        /*0818*/ 	.word	0x000092d0
        /*081c*/ 	.word	0x00000000
        /*0820*/ 	.word	0x00000000
        /*0824*/ 	.short	0x010a
        /*0826*/ 	.byte	0xff
	.zero		1


	//   ....[114]....
        /*0828*/ 	.word	0x00009330
        /*082c*/ 	.word	0x00000000
        /*0830*/ 	.word	0x00000000
        /*0834*/ 	.short	0x010a
        /*0836*/ 	.byte	0xff
	.zero		1


	//   ....[115]....
        /*0838*/ 	.word	0x00009380
        /*083c*/ 	.word	0x00000000
        /*0840*/ 	.word	0x00000100
        /*0844*/ 	.short	0x010a
        /*0846*/ 	.byte	0xff
	.zero		1


	//   ....[116]....
        /*0848*/ 	.word	0x000093e0
        /*084c*/ 	.word	0x00000000
        /*0850*/ 	.word	0x000000b0
        /*0854*/ 	.short	0x010a
        /*0856*/ 	.byte	0xff
	.zero		1


	//   ....[117]....
        /*0858*/ 	.word	0x00009430
        /*085c*/ 	.word	0x00000000
        /*0860*/ 	.word	0x000000a0
        /*0864*/ 	.short	0x010a
        /*0866*/ 	.byte	0xff
	.zero		1


	//   ....[118]....
        /*0868*/ 	.word	0x00009490
        /*086c*/ 	.word	0x00000000
        /*0870*/ 	.word	0x000000b0
        /*0874*/ 	.short	0x010a
        /*0876*/ 	.byte	0xff
	.zero		1


	//   ....[119]....
        /*0878*/ 	.word	0x000094e0
        /*087c*/ 	.word	0x00000000
        /*0880*/ 	.word	0x000000a0
        /*0884*/ 	.short	0x010a
        /*0886*/ 	.byte	0xff
	.zero		1


	//   ....[120]....
        /*0888*/ 	.word	0x00009540
        /*088c*/ 	.word	0x00000002
        /*0890*/ 	.word	0x000000e0
        /*0894*/ 	.short	0x010a
        /*0896*/ 	.byte	0xff
	.zero		1


	//   ....[121]....
        /*0898*/ 	.word	0x000095a0
        /*089c*/ 	.word	0x00000000
        /*08a0*/ 	.word	0x00000000
        /*08a4*/ 	.short	0x010a
        /*08a6*/ 	.byte	0xff
	.zero		1


	//   ....[122]....
        /*08a8*/ 	.word	0x00009600
        /*08ac*/ 	.word	0x00000000
        /*08b0*/ 	.word	0x00000000
        /*08b4*/ 	.short	0x010a
        /*08b6*/ 	.byte	0xff
	.zero		1


	//   ....[123]....
        /*08b8*/ 	.word	0x00009660
        /*08bc*/ 	.word	0x00000000
        /*08c0*/ 	.word	0x00000000
        /*08c4*/ 	.short	0x010a
        /*08c6*/ 	.byte	0xff
	.zero		1


	//   ....[124]....
        /*08c8*/ 	.word	0x000096c0
        /*08cc*/ 	.word	0x00000000
        /*08d0*/ 	.word	0x00000000
        /*08d4*/ 	.short	0x010a
        /*08d6*/ 	.byte	0xff
	.zero		1


	//   ....[125]....
        /*08d8*/ 	.word	0x00009720
        /*08dc*/ 	.word	0x00000000
        /*08e0*/ 	.word	0x00000000
        /*08e4*/ 	.short	0x010a
        /*08e6*/ 	.byte	0xff
	.zero		1


	//   ....[126]....
        /*08e8*/ 	.word	0x00009770
        /*08ec*/ 	.word	0x00000000
        /*08f0*/ 	.word	0x000000a0
        /*08f4*/ 	.short	0x010a
        /*08f6*/ 	.byte	0xff
	.zero		1


	//   ....[127]....
        /*08f8*/ 	.word	0x000097d0
        /*08fc*/ 	.word	0x00000000
        /*0900*/ 	.word	0x00000098
        /*0904*/ 	.short	0x010a
        /*0906*/ 	.byte	0xff
	.zero		1


	//   ....[128]....
        /*0908*/ 	.word	0x00009830
        /*090c*/ 	.word	0x00000000
        /*0910*/ 	.word	0x00000070
        /*0914*/ 	.short	0x010a
        /*0916*/ 	.byte	0xff
	.zero		1


	//   ....[129]....
        /*0918*/ 	.word	0x00009890
        /*091c*/ 	.word	0x00000000
        /*0920*/ 	.word	0x00000078
        /*0924*/ 	.short	0x010a
        /*0926*/ 	.byte	0xff
	.zero		1


	//   ....[130]....
        /*0928*/ 	.word	0x000098f0
        /*092c*/ 	.word	0x00000000
        /*0930*/ 	.word	0x00000080
        /*0934*/ 	.short	0x010a
        /*0936*/ 	.byte	0xff
	.zero		1


	//   ....[131]....
        /*0938*/ 	.word	0x00009950
        /*093c*/ 	.word	0x00000000
        /*0940*/ 	.word	0x00000088
        /*0944*/ 	.short	0x010a
        /*0946*/ 	.byte	0xff
	.zero		1


	//   ....[132]....
        /*0948*/ 	.word	0x000099b0
        /*094c*/ 	.word	0x00000000
        /*0950*/ 	.word	0x00000070
        /*0954*/ 	.short	0x010a
        /*0956*/ 	.byte	0xff
	.zero		1


	//   ....[133]....
        /*0958*/ 	.word	0x00009a10
        /*095c*/ 	.word	0x00000000
        /*0960*/ 	.word	0x00000078
        /*0964*/ 	.short	0x010a
        /*0966*/ 	.byte	0xff
	.zero		1


	//   ....[134]....
        /*0968*/ 	.word	0x00009a70
        /*096c*/ 	.word	0x00000000
        /*0970*/ 	.word	0x00000080
        /*0974*/ 	.short	0x010a
        /*0976*/ 	.byte	0xff
	.zero		1


	//   ....[135]....
        /*0978*/ 	.word	0x00009ac0
        /*097c*/ 	.word	0x00000000
        /*0980*/ 	.word	0x000000a0
        /*0984*/ 	.short	0x010a
        /*0986*/ 	.byte	0xff
	.zero		1


	//   ....[136]....
        /*0988*/ 	.word	0x00009b10
        /*098c*/ 	.word	0x00000002
        /*0990*/ 	.word	0x00000050
        /*0994*/ 	.short	0x010a
        /*0996*/ 	.byte	0xff
	.zero		1


	//   ....[137]....
        /*0998*/ 	.word	0x00009b60
        /*099c*/ 	.word	0x00000071
        /*09a0*/ 	.word	0x000000c0
        /*09a4*/ 	.short	0x010a
        /*09a6*/ 	.byte	0xff
	.zero		1


	//   ....[138]....
        /*09a8*/ 	.word	0x00009bb0
        /*09ac*/ 	.word	0x00000000
        /*09b0*/ 	.word	0x00000050
        /*09b4*/ 	.short	0x010a
        /*09b6*/ 	.byte	0xff
	.zero		1


	//   ....[139]....
        /*09b8*/ 	.word	0x00009c00
        /*09bc*/ 	.word	0x00000000
        /*09c0*/ 	.word	0x00000050
        /*09c4*/ 	.short	0x010a
        /*09c6*/ 	.byte	0xff
	.zero		1


	//   ....[140]....
        /*09c8*/ 	.word	0x00009c50
        /*09cc*/ 	.word	0x00000000
        /*09d0*/ 	.word	0x00000050
        /*09d4*/ 	.short	0x010a
        /*09d6*/ 	.byte	0xff
	.zero		1


	//----- nvinfo : EIATTR_NUM_MBARRIERS
	.align		4
.L_48:
        /*09d8*/ 	.byte	0x03, 0x38
        /*09da*/ 	.short	0x0024


	//----- nvinfo : EIATTR_EXIT_INSTR_OFFSETS
	.align		4
        /*09dc*/ 	.byte	0x04, 0x1c
        /*09de*/ 	.short	(.L_50 - .L_49)


	//   ....[0]....
.L_49:
        /*09e0*/ 	.word	0x000025b0


	//   ....[1]....
        /*09e4*/ 	.word	0x00002aa0


	//   ....[2]....
        /*09e8*/ 	.word	0x00002b00


	//   ....[3]....
        /*09ec*/ 	.word	0x00003a60


	//   ....[4]....
        /*09f0*/ 	.word	0x00004a90


	//   ....[5]....
        /*09f4*/ 	.word	0x00004ad0


	//   ....[6]....
        /*09f8*/ 	.word	0x00009090


	//----- nvinfo : EIATTR_MAX_THREADS
	.align		4
.L_50:
        /*09fc*/ 	.byte	0x04, 0x05
        /*09fe*/ 	.short	(.L_52 - .L_51)
.L_51:
        /*0a00*/ 	.word	0x00000100
        /*0a04*/ 	.word	0x00000001
        /*0a08*/ 	.word	0x00000001


	//----- nvinfo : EIATTR_CRS_STACK_SIZE
	.align		4
.L_52:
        /*0a0c*/ 	.byte	0x04, 0x1e
        /*0a0e*/ 	.short	(.L_54 - .L_53)
.L_53:
        /*0a10*/ 	.word	0x00000000


	//----- nvinfo : EIATTR_CBANK_PARAM_SIZE
	.align		4
.L_54:
        /*0a14*/ 	.byte	0x03, 0x19
        /*0a16*/ 	.short	0x0800


	//----- nvinfo : EIATTR_PARAM_CBANK
	.align		4
        /*0a18*/ 	.byte	0x04, 0x0a
        /*0a1a*/ 	.short	(.L_56 - .L_55)
	.align		4
.L_55:
        /*0a1c*/ 	.word	index@(.nv.constant0._ZN7cutlass13device_kernelINS_4gemm6kernel13GemmUniversalIN4cute5tupleIJiiiiEEENS1_10collective13CollectiveMmaINS1_35MainloopSm100TmaUmmaWarpSpecializedILi5ELi2ELi4ENS5_IJNS4_1CILi1EEESB_SB_EEEEENS5_IJNSA_ILi64EEENSA_ILi256EEENSA_ILi128EEEEEENS_12float_e4m3_tENS5_IJlSB_lEEESI_SJ_NS4_8TiledMMAINS4_8MMA_AtomIJNS4_10MMA_TraitsINS4_19SM100_MMA_F8F6F4_SSEJSI_SI_fSE_SF_NS4_17integral_constantINS4_4UMMA5MajorELSQ_0EEESR_NSO_INSP_7ScaleInELSS_0EEEST_EEEEEENS4_6LayoutISC_NS5_IJNSA_ILi0EEESX_SX_EEEEENS5_IJNS4_10UnderscoreES10_S10_EEEEENS4_13SM90_TMA_LOADENS4_14ComposedLayoutINS4_7SwizzleILi3ELi4ELi3EEENS4_18smem_ptr_flag_bitsILi8EEENSW_INS5_IJNSA_ILi8EEESG_EEENS5_IJSG_SB_EEEEEEEvNS4_8identityES13_S1D_vS1E_EENS_8epilogue10collective18CollectiveEpilogueINS1G_23Sm100TmaWarpSpecializedILi4ELi2ELi32ELb0ELb0EEEJSH_NS5_IJNSW_ISE_SB_EES1L_EEESI_SJ_SI_SJ_NS1G_6fusion15FusionCallbacksIS1K_NS1N_17LinearCombinationISI_fSI_fLNS_15FloatRoundStyleE2EEESH_S1M_JEEENS4_5SM1004TMEM4LOAD26SM100_TMEM_LOAD_16dp32b32xES13_NS14_INS15_ILi2ELi4ELi3EEES18_NSW_INS5_IJS19_SE_EEENS5_IJSE_SB_EEEEEEENS4_39AutoVectorizingCopyWithAssumedAlignmentILi128EEENS4_14SM90_TMA_STOREES21_S23_S23_EEEvvEEEEvNT_6ParamsE)
        /*0a20*/ 	.short	0x0380
        /*0a22*/ 	.short	0x0800


	//----- nvinfo : EIATTR_SW_WAR
	.align		4
.L_56:
        /*0a24*/ 	.byte	0x04, 0x36
        /*0a26*/ 	.short	(.L_58 - .L_57)
.L_57:
        /*0a28*/ 	.word	0x00000008
.L_58:


//--------------------- .nv.callgraph             --------------------------
	.section	.nv.callgraph,"",@"SHT_CUDA_CALLGRAPH"
	.align	4
	.sectionentsize	8
	.align		4
        /*0000*/ 	.word	0x00000000
	.align		4
        /*0004*/ 	.word	0xffffffff
	.align		4
        /*0008*/ 	.word	index@(_ZN7cutlass13device_kernelINS_4gemm6kernel13GemmUniversalIN4cute5tupleIJiiiiEEENS1_10collective13CollectiveMmaINS1_35MainloopSm100TmaUmmaWarpSpecializedILi5ELi2ELi4ENS5_IJNS4_1CILi1EEESB_SB_EEEEENS5_IJNSA_ILi64EEENSA_ILi256EEENSA_ILi128EEEEEENS_12float_e4m3_tENS5_IJlSB_lEEESI_SJ_NS4_8TiledMMAINS4_8MMA_AtomIJNS4_10MMA_TraitsINS4_19SM100_MMA_F8F6F4_SSEJSI_SI_fSE_SF_NS4_17integral_constantINS4_4UMMA5MajorELSQ_0EEESR_NSO_INSP_7ScaleInELSS_0EEEST_EEEEEENS4_6LayoutISC_NS5_IJNSA_ILi0EEESX_SX_EEEEENS5_IJNS4_10UnderscoreES10_S10_EEEEENS4_13SM90_TMA_LOADENS4_14ComposedLayoutINS4_7SwizzleILi3ELi4ELi3EEENS4_18smem_ptr_flag_bitsILi8EEENSW_INS5_IJNSA_ILi8EEESG_EEENS5_IJSG_SB_EEEEEEEvNS4_8identityES13_S1D_vS1E_EENS_8epilogue10collective18CollectiveEpilogueINS1G_23Sm100TmaWarpSpecializedILi4ELi2ELi32ELb0ELb0EEEJSH_NS5_IJNSW_ISE_SB_EES1L_EEESI_SJ_SI_SJ_NS1G_6fusion15FusionCallbacksIS1K_NS1N_17LinearCombinationISI_fSI_fLNS_15FloatRoundStyleE2EEESH_S1M_JEEENS4_5SM1004TMEM4LOAD26SM100_TMEM_LOAD_16dp32b32xES13_NS14_INS15_ILi2ELi4ELi3EEES18_NSW_INS5_IJS19_SE_EEENS5_IJSE_SB_EEEEEEENS4_39AutoVectorizingCopyWithAssumedAlignmentILi128EEENS4_14SM90_TMA_STOREES21_S23_S23_EEEvvEEEEvNT_6ParamsE)
	.align		4
        /*000c*/ 	.word	index@(__assertfail)
	.align		4
        /*0010*/ 	.word	0x00000000
	.align		4
        /*0014*/ 	.word	0xfffffffe
	.align		4
        /*0018*/ 	.word	0x00000000
	.align		4
        /*001c*/ 	.word	0xfffffffd
	.align		4
        /*0020*/ 	.word	0x00000000
	.align		4
        /*0024*/ 	.word	0xfffffffc


//--------------------- .nv.constant4             --------------------------
	.section	.nv.constant4,"a",@progbits
	.align	8
	.align		8
.nv.constant4:
        /*0000*/ 	.dword	__assertfail
	.align		8
        /*0008*/ 	.dword	__unnamed_1
	.align		8
        /*0010*/ 	.dword	__unnamed_2
	.align		8
        /*0018*/ 	.dword	__unnamed_3
	.align		8
        /*0020*/ 	.dword	_ZN40_INTERNAL_9280e3d3_4_k_cu_d32033fd_292474cuda3std3__45__cpo5beginE
	.align		8
        /*0028*/ 	.dword	_ZN40_INTERNAL_9280e3d3_4_k_cu_d32033fd_292474cuda3std3__45__cpo3endE
	.align		8
        /*0030*/ 	.dword	_ZN40_INTERNAL_9280e3d3_4_k_cu_d32033fd_292474cuda3std3__45__cpo6cbeginE
	.align		8
        /*0038*/ 	.dword	_ZN40_INTERNAL_9280e3d3_4_k_cu_d32033fd_292474cuda3std3__45__cpo4cendE
	.align		8
        /*0040*/ 	.dword	_ZN40_INTERNAL_9280e3d3_4_k_cu_d32033fd_292474cuda3std3__442_GLOBAL__N__9280e3d3_4_k_cu_d32033fd_292476ignoreE
	.align		8
        /*0048*/ 	.dword	_ZN40_INTERNAL_9280e3d3_4_k_cu_d32033fd_292474cuda3std3__419piecewise_constructE
	.align		8
        /*0050*/ 	.dword	_ZN40_INTERNAL_9280e3d3_4_k_cu_d32033fd_292474cuda3std3__48in_placeE
	.align		8
        /*0058*/ 	.dword	_ZN40_INTERNAL_9280e3d3_4_k_cu_d32033fd_292474cuda3std6ranges3__45__cpo4swapE
	.align		8
        /*0060*/ 	.dword	_ZN40_INTERNAL_9280e3d3_4_k_cu_d32033fd_292474cuda3std6ranges3__45__cpo9iter_moveE
	.align		8
        /*0068*/ 	.dword	_ZN40_INTERNAL_9280e3d3_4_k_cu_d32033fd_292474cute7productE
	.align		8
        /*0070*/ 	.dword	_ZN40_INTERNAL_9280e3d3_4_k_cu_d32033fd_292474cute1_E
	.align		8
        /*0078*/ 	.dword	$str$25
	.align		8
        /*0080*/ 	.dword	$str$26
	.align		8
        /*0088*/ 	.dword	$str$27
	.align		8
        /*0090*/ 	.dword	$str$28


//--------------------- .text._ZN7cutlass13device_kernelINS_4gemm6kernel13GemmUniversalIN4cute5tupleIJiiiiEEENS1_10collective13CollectiveMmaINS1_35MainloopSm100TmaUmmaWarpSpecializedILi5ELi2ELi4ENS5_IJNS4_1CILi1EEESB_SB_EEEEENS5_IJNSA_ILi64EEENSA_ILi256EEENSA_ILi128EEEEEENS_12float_e4m3_tENS5_IJlSB_lEEESI_SJ_NS4_8TiledMMAINS4_8MMA_AtomIJNS4_10MMA_TraitsINS4_19SM100_MMA_F8F6F4_SSEJSI_SI_fSE_SF_NS4_17integral_constantINS4_4UMMA5MajorELSQ_0EEESR_NSO_INSP_7ScaleInELSS_0EEEST_EEEEEENS4_6LayoutISC_NS5_IJNSA_ILi0EEESX_SX_EEEEENS5_IJNS4_10UnderscoreES10_S10_EEEEENS4_13SM90_TMA_LOADENS4_14ComposedLayoutINS4_7SwizzleILi3ELi4ELi3EEENS4_18smem_ptr_flag_bitsILi8EEENSW_INS5_IJNSA_ILi8EEESG_EEENS5_IJSG_SB_EEEEEEEvNS4_8identityES13_S1D_vS1E_EENS_8epilogue10collective18CollectiveEpilogueINS1G_23Sm100TmaWarpSpecializedILi4ELi2ELi32ELb0ELb0EEEJSH_NS5_IJNSW_ISE_SB_EES1L_EEESI_SJ_SI_SJ_NS1G_6fusion15FusionCallbacksIS1K_NS1N_17LinearCombinationISI_fSI_fLNS_15FloatRoundStyleE2EEESH_S1M_JEEENS4_5SM1004TMEM4LOAD26SM100_TMEM_LOAD_16dp32b32xES13_NS14_INS15_ILi2ELi4ELi3EEES18_NSW_INS5_IJS19_SE_EEENS5_IJSE_SB_EEEEEEENS4_39AutoVectorizingCopyWithAssumedAlignmentILi128EEENS4_14SM90_TMA_STOREES21_S23_S23_EEEvvEEEEvNT_6ParamsE --------------------------
	.section	.text._ZN7cutlass13device_kernelINS_4gemm6kernel13GemmUniversalIN4cute5tupleIJiiiiEEENS1_10collective13CollectiveMmaINS1_35MainloopSm100TmaUmmaWarpSpecializedILi5ELi2ELi4ENS5_IJNS4_1CILi1EEESB_SB_EEEEENS5_IJNSA_ILi64EEENSA_ILi256EEENSA_ILi128EEEEEENS_12float_e4m3_tENS5_IJlSB_lEEESI_SJ_NS4_8TiledMMAINS4_8MMA_AtomIJNS4_10MMA_TraitsINS4_19SM100_MMA_F8F6F4_SSEJSI_SI_fSE_SF_NS4_17integral_constantINS4_4UMMA5MajorELSQ_0EEESR_NSO_INSP_7ScaleInELSS_0EEEST_EEEEEENS4_6LayoutISC_NS5_IJNSA_ILi0EEESX_SX_EEEEENS5_IJNS4_10UnderscoreES10_S10_EEEEENS4_13SM90_TMA_LOADENS4_14ComposedLayoutINS4_7SwizzleILi3ELi4ELi3EEENS4_18smem_ptr_flag_bitsILi8EEENSW_INS5_IJNSA_ILi8EEESG_EEENS5_IJSG_SB_EEEEEEEvNS4_8identityES13_S1D_vS1E_EENS_8epilogue10collective18CollectiveEpilogueINS1G_23Sm100TmaWarpSpecializedILi4ELi2ELi32ELb0ELb0EEEJSH_NS5_IJNSW_ISE_SB_EES1L_EEESI_SJ_SI_SJ_NS1G_6fusion15FusionCallbacksIS1K_NS1N_17LinearCombinationISI_fSI_fLNS_15FloatRoundStyleE2EEESH_S1M_JEEENS4_5SM1004TMEM4LOAD26SM100_TMEM_LOAD_16dp32b32xES13_NS14_INS15_ILi2ELi4ELi3EEES18_NSW_INS5_IJS19_SE_EEENS5_IJSE_SB_EEEEEEENS4_39AutoVectorizingCopyWithAssumedAlignmentILi128EEENS4_14SM90_TMA_STOREES21_S23_S23_EEEvvEEEEvNT_6ParamsE,"ax",@progbits
	.align	128
.text._ZN7cutlass13device_kernelINS_4gemm6kernel13GemmUniversalIN4cute5tupleIJiiiiEEENS1_10collective13CollectiveMmaINS1_35MainloopSm100TmaUmmaWarpSpecializedILi5ELi2ELi4ENS5_IJNS4_1CILi1EEESB_SB_EEEEENS5_IJNSA_ILi64EEENSA_ILi256EEENSA_ILi128EEEEEENS_12float_e4m3_tENS5_IJlSB_lEEESI_SJ_NS4_8TiledMMAINS4_8MMA_AtomIJNS4_10MMA_TraitsINS4_19SM100_MMA_F8F6F4_SSEJSI_SI_fSE_SF_NS4_17integral_constantINS4_4UMMA5MajorELSQ_0EEESR_NSO_INSP_7ScaleInELSS_0EEEST_EEEEEENS4_6LayoutISC_NS5_IJNSA_ILi0EEESX_SX_EEEEENS5_IJNS4_10UnderscoreES10_S10_EEEEENS4_13SM90_TMA_LOADENS4_14ComposedLayoutINS4_7SwizzleILi3ELi4ELi3EEENS4_18smem_ptr_flag_bitsILi8EEENSW_INS5_IJNSA_ILi8EEESG_EEENS5_IJSG_SB_EEEEEEEvNS4_8identityES13_S1D_vS1E_EENS_8epilogue10collective18CollectiveEpilogueINS1G_23Sm100TmaWarpSpecializedILi4ELi2ELi32ELb0ELb0EEEJSH_NS5_IJNSW_ISE_SB_EES1L_EEESI_SJ_SI_SJ_NS1G_6fusion15FusionCallbacksIS1K_NS1N_17LinearCombinationISI_fSI_fLNS_15FloatRoundStyleE2EEESH_S1M_JEEENS4_5SM1004TMEM4LOAD26SM100_TMEM_LOAD_16dp32b32xES13_NS14_INS15_ILi2ELi4ELi3EEES18_NSW_INS5_IJS19_SE_EEENS5_IJSE_SB_EEEEEEENS4_39AutoVectorizingCopyWithAssumedAlignmentILi128EEENS4_14SM90_TMA_STOREES21_S23_S23_EEEvvEEEEvNT_6ParamsE:
        .type           _ZN7cutlass13device_kernelINS_4gemm6kernel13GemmUniversalIN4cute5tupleIJiiiiEEENS1_10collective13CollectiveMmaINS1_35MainloopSm100TmaUmmaWarpSpecializedILi5ELi2ELi4ENS5_IJNS4_1CILi1EEESB_SB_EEEEENS5_IJNSA_ILi64EEENSA_ILi256EEENSA_ILi128EEEEEENS_12float_e4m3_tENS5_IJlSB_lEEESI_SJ_NS4_8TiledMMAINS4_8MMA_AtomIJNS4_10MMA_TraitsINS4_19SM100_MMA_F8F6F4_SSEJSI_SI_fSE_SF_NS4_17integral_constantINS4_4UMMA5MajorELSQ_0EEESR_NSO_INSP_7ScaleInELSS_0EEEST_EEEEEENS4_6LayoutISC_NS5_IJNSA_ILi0EEESX_SX_EEEEENS5_IJNS4_10UnderscoreES10_S10_EEEEENS4_13SM90_TMA_LOADENS4_14ComposedLayoutINS4_7SwizzleILi3ELi4ELi3EEENS4_18smem_ptr_flag_bitsILi8EEENSW_INS5_IJNSA_ILi8EEESG_EEENS5_IJSG_SB_EEEEEEEvNS4_8identityES13_S1D_vS1E_EENS_8epilogue10collective18CollectiveEpilogueINS1G_23Sm100TmaWarpSpecializedILi4ELi2ELi32ELb0ELb0EEEJSH_NS5_IJNSW_ISE_SB_EES1L_EEESI_SJ_SI_SJ_NS1G_6fusion15FusionCallbacksIS1K_NS1N_17LinearCombinationISI_fSI_fLNS_15FloatRoundStyleE2EEESH_S1M_JEEENS4_5SM1004TMEM4LOAD26SM100_TMEM_LOAD_16dp32b32xES13_NS14_INS15_ILi2ELi4ELi3EEES18_NSW_INS5_IJS19_SE_EEENS5_IJSE_SB_EEEEEEENS4_39AutoVectorizingCopyWithAssumedAlignmentILi128EEENS4_14SM90_TMA_STOREES21_S23_S23_EEEvvEEEEvNT_6ParamsE,@function
        .size           _ZN7cutlass13device_kernelINS_4gemm6kernel13GemmUniversalIN4cute5tupleIJiiiiEEENS1_10collective13CollectiveMmaINS1_35MainloopSm100TmaUmmaWarpSpecializedILi5ELi2ELi4ENS5_IJNS4_1CILi1EEESB_SB_EEEEENS5_IJNSA_ILi64EEENSA_ILi256EEENSA_ILi128EEEEEENS_12float_e4m3_tENS5_IJlSB_lEEESI_SJ_NS4_8TiledMMAINS4_8MMA_AtomIJNS4_10MMA_TraitsINS4_19SM100_MMA_F8F6F4_SSEJSI_SI_fSE_SF_NS4_17integral_constantINS4_4UMMA5MajorELSQ_0EEESR_NSO_INSP_7ScaleInELSS_0EEEST_EEEEEENS4_6LayoutISC_NS5_IJNSA_ILi0EEESX_SX_EEEEENS5_IJNS4_10UnderscoreES10_S10_EEEEENS4_13SM90_TMA_LOADENS4_14ComposedLayoutINS4_7SwizzleILi3ELi4ELi3EEENS4_18smem_ptr_flag_bitsILi8EEENSW_INS5_IJNSA_ILi8EEESG_EEENS5_IJSG_SB_EEEEEEEvNS4_8identityES13_S1D_vS1E_EENS_8epilogue10collective18CollectiveEpilogueINS1G_23Sm100TmaWarpSpecializedILi4ELi2ELi32ELb0ELb0EEEJSH_NS5_IJNSW_ISE_SB_EES1L_EEESI_SJ_SI_SJ_NS1G_6fusion15FusionCallbacksIS1K_NS1N_17LinearCombinationISI_fSI_fLNS_15FloatRoundStyleE2EEESH_S1M_JEEENS4_5SM1004TMEM4LOAD26SM100_TMEM_LOAD_16dp32b32xES13_NS14_INS15_ILi2ELi4ELi3EEES18_NSW_INS5_IJS19_SE_EEENS5_IJSE_SB_EEEEEEENS4_39AutoVectorizingCopyWithAssumedAlignmentILi128EEENS4_14SM90_TMA_STOREES21_S23_S23_EEEvvEEEEvNT_6ParamsE,(.L_x_173 - _ZN7cutlass13device_kernelINS_4gemm6kernel13GemmUniversalIN4cute5tupleIJiiiiEEENS1_10collective13CollectiveMmaINS1_35MainloopSm100TmaUmmaWarpSpecializedILi5ELi2ELi4ENS5_IJNS4_1CILi1EEESB_SB_EEEEENS5_IJNSA_ILi64EEENSA_ILi256EEENSA_ILi128EEEEEENS_12float_e4m3_tENS5_IJlSB_lEEESI_SJ_NS4_8TiledMMAINS4_8MMA_AtomIJNS4_10MMA_TraitsINS4_19SM100_MMA_F8F6F4_SSEJSI_SI_fSE_SF_NS4_17integral_constantINS4_4UMMA5MajorELSQ_0EEESR_NSO_INSP_7ScaleInELSS_0EEEST_EEEEEENS4_6LayoutISC_NS5_IJNSA_ILi0EEESX_SX_EEEEENS5_IJNS4_10UnderscoreES10_S10_EEEEENS4_13SM90_TMA_LOADENS4_14ComposedLayoutINS4_7SwizzleILi3ELi4ELi3EEENS4_18smem_ptr_flag_bitsILi8EEENSW_INS5_IJNSA_ILi8EEESG_EEENS5_IJSG_SB_EEEEEEEvNS4_8identityES13_S1D_vS1E_EENS_8epilogue10collective18CollectiveEpilogueINS1G_23Sm100TmaWarpSpecializedILi4ELi2ELi32ELb0ELb0EEEJSH_NS5_IJNSW_ISE_SB_EES1L_EEESI_SJ_SI_SJ_NS1G_6fusion15FusionCallbacksIS1K_NS1N_17LinearCombinationISI_fSI_fLNS_15FloatRoundStyleE2EEESH_S1M_JEEENS4_5SM1004TMEM4LOAD26SM100_TMEM_LOAD_16dp32b32xES13_NS14_INS15_ILi2ELi4ELi3EEES18_NSW_INS5_IJS19_SE_EEENS5_IJSE_SB_EEEEEEENS4_39AutoVectorizingCopyWithAssumedAlignmentILi128EEENS4_14SM90_TMA_STOREES21_S23_S23_EEEvvEEEEvNT_6ParamsE)
        .other          _ZN7cutlass13device_kernelINS_4gemm6kernel13GemmUniversalIN4cute5tupleIJiiiiEEENS1_10collective13CollectiveMmaINS1_35MainloopSm100TmaUmmaWarpSpecializedILi5ELi2ELi4ENS5_IJNS4_1CILi1EEESB_SB_EEEEENS5_IJNSA_ILi64EEENSA_ILi256EEENSA_ILi128EEEEEENS_12float_e4m3_tENS5_IJlSB_lEEESI_SJ_NS4_8TiledMMAINS4_8MMA_AtomIJNS4_10MMA_TraitsINS4_19SM100_MMA_F8F6F4_SSEJSI_SI_fSE_SF_NS4_17integral_constantINS4_4UMMA5MajorELSQ_0EEESR_NSO_INSP_7ScaleInELSS_0EEEST_EEEEEENS4_6LayoutISC_NS5_IJNSA_ILi0EEESX_SX_EEEEENS5_IJNS4_10UnderscoreES10_S10_EEEEENS4_13SM90_TMA_LOADENS4_14ComposedLayoutINS4_7SwizzleILi3ELi4ELi3EEENS4_18smem_ptr_flag_bitsILi8EEENSW_INS5_IJNSA_ILi8EEESG_EEENS5_IJSG_SB_EEEEEEEvNS4_8identityES13_S1D_vS1E_EENS_8epilogue10collective18CollectiveEpilogueINS1G_23Sm100TmaWarpSpecializedILi4ELi2ELi32ELb0ELb0EEEJSH_NS5_IJNSW_ISE_SB_EES1L_EEESI_SJ_SI_SJ_NS1G_6fusion15FusionCallbacksIS1K_NS1N_17LinearCombinationISI_fSI_fLNS_15FloatRoundStyleE2EEESH_S1M_JEEENS4_5SM1004TMEM4LOAD26SM100_TMEM_LOAD_16dp32b32xES13_NS14_INS15_ILi2ELi4ELi3EEES18_NSW_INS5_IJS19_SE_EEENS5_IJSE_SB_EEEEEEENS4_39AutoVectorizingCopyWithAssumedAlignmentILi128EEENS4_14SM90_TMA_STOREES21_S23_S23_EEEvvEEEEvNT_6ParamsE,@"STO_CUDA_ENTRY STV_DEFAULT"
_ZN7cutlass13device_kernelINS_4gemm6kernel13GemmUniversalIN4cute5tupleIJiiiiEEENS1_10collective13CollectiveMmaINS1_35MainloopSm100TmaUmmaWarpSpecializedILi5ELi2ELi4ENS5_IJNS4_1CILi1EEESB_SB_EEEEENS5_IJNSA_ILi64EEENSA_ILi256EEENSA_ILi128EEEEEENS_12float_e4m3_tENS5_IJlSB_lEEESI_SJ_NS4_8TiledMMAINS4_8MMA_AtomIJNS4_10MMA_TraitsINS4_19SM100_MMA_F8F6F4_SSEJSI_SI_fSE_SF_NS4_17integral_constantINS4_4UMMA5MajorELSQ_0EEESR_NSO_INSP_7ScaleInELSS_0EEEST_EEEEEENS4_6LayoutISC_NS5_IJNSA_ILi0EEESX_SX_EEEEENS5_IJNS4_10UnderscoreES10_S10_EEEEENS4_13SM90_TMA_LOADENS4_14ComposedLayoutINS4_7SwizzleILi3ELi4ELi3EEENS4_18smem_ptr_flag_bitsILi8EEENSW_INS5_IJNSA_ILi8EEESG_EEENS5_IJSG_SB_EEEEEEEvNS4_8identityES13_S1D_vS1E_EENS_8epilogue10collective18CollectiveEpilogueINS1G_23Sm100TmaWarpSpecializedILi4ELi2ELi32ELb0ELb0EEEJSH_NS5_IJNSW_ISE_SB_EES1L_EEESI_SJ_SI_SJ_NS1G_6fusion15FusionCallbacksIS1K_NS1N_17LinearCombinationISI_fSI_fLNS_15FloatRoundStyleE2EEESH_S1M_JEEENS4_5SM1004TMEM4LOAD26SM100_TMEM_LOAD_16dp32b32xES13_NS14_INS15_ILi2ELi4ELi3EEES18_NSW_INS5_IJS19_SE_EEENS5_IJSE_SB_EEEEEEENS4_39AutoVectorizingCopyWithAssumedAlignmentILi128EEENS4_14SM90_TMA_STOREES21_S23_S23_EEEvvEEEEvNT_6ParamsE:
[----:B------:R-:W1:Y:S01]  /*0000*/  LDC R1, c[0x0][0x37c] ;  /* 0x0000df00ff017b82 */ /* 0x000e620000000800 */
[----:B------:R-:W2:Y:S01]  /*0010*/  S2R R108, SR_TID.X ;  /* 0x00000000006c7919 */ /* 0x000ea20000002100 */
[----:B------:R-:W3:Y:S01]  /*0020*/  LDCU.64 UR4, c[0x0][0x890] ;  /* 0x00011200ff0477ac */ /* 0x000ee20008000a00 */
[----:B------:R-:W-:Y:S02]  /*0030*/  PRMT R96, RZ, 0x7610, R96 ;  /* 0x00007610ff607816 */ /* 0x000fe40000000060 */
[----:B------:R-:W-:Y:S01]  /*0040*/  ELECT P5, URZ, PT ;  /* 0x0000000000ff782f */ /* 0x000fe200038a0000 */
[----:B------:R-:W4:Y:S01]  /*0050*/  LDCU.64 UR46, c[0x0][0x358] ;  /* 0x00006b00ff2e77ac */ /* 0x000f220008000a00 */
[----:B---3--:R-:W-:-:S04]  /*0060*/  UISETP.NE.U32.AND UP0, UPT, UR4, URZ, UPT ;  /* 0x000000ff0400728c */ /* 0x008fc8000bf05070 */
[----:B------:R-:W-:Y:S01]  /*0070*/  UISETP.NE.AND.EX UP0, UPT, UR5, URZ, UPT, UP0 ;  /* 0x000000ff0500728c */ /* 0x000fe2000bf05300 */
[----:B--2---:R-:W-:-:S05]  /*0080*/  SHF.R.U32.HI R101, RZ, 0x5, R108 ;  /* 0x00000005ff657819 */ /* 0x004fca000001166c */
[----:B------:R-:W2:Y:S02]  /*0090*/  SHFL.IDX PT, R0, R101, RZ, 0x1f ;  /* 0x00001fff65007589 */ /* 0x000ea400000e0000 */
[----:B--2---:R-:W-:Y:S01]  /*00a0*/  R2UR UR8, R0 ;  /* 0x00000000000872ca */ /* 0x004fe200000e0000 */
[----:B-1--4-:R-:W-:-:S14]  /*00b0*/  BRA.U UP0, `(.L_x_0) ;  /* 0x00000001002c7547 */ /* 0x012fdc000b800000 */
[----:B------:R-:W1:Y:S02]  /*00c0*/  LDCU.64 UR6, c[0x0][0x888] ;  /* 0x00011100ff0677ac */ /* 0x000e640008000a00 */
[----:B-1----:R-:W-:-:S04]  /*00d0*/  UISETP.NE.U32.AND UP0, UPT, UR6, URZ, UPT ;  /* 0x000000ff0600728c */ /* 0x002fc8000bf05070 */
[----:B------:R-:W-:-:S09]  /*00e0*/  UISETP.NE.AND.EX UP0, UPT, UR7, URZ, UPT, UP0 ;  /* 0x000000ff0700728c */ /* 0x000fd2000bf05300 */
[----:B------:R-:W-:Y:S05]  /*00f0*/  BRA.U !UP0, `(.L_x_1) ;  /* 0x0000000108107547 */ /* 0x000fea000b800000 */
[----:B------:R-:W1:Y:S02]  /*0100*/  LDC.64 R2, c[0x0][0x888] ;  /* 0x00022200ff027b82 */ /* 0x000e640000000a00 */
[----:B-1----:R1:W5:Y:S01]  /*0110*/  LDG.E R49, desc[UR46][R2.64] ;  /* 0x0000002e02317981 */ /* 0x002362000c1e1900 */
[----:B------:R-:W-:Y:S01]  /*0120*/  HFMA2 R96, -RZ, RZ, 0, 5.9604644775390625e-08 ;  /* 0x00000001ff607431 */ /* 0x000fe200000001ff */
[----:B------:R-:W-:Y:S05]  /*0130*/  BRA `(.L_x_0) ;  /* 0x00000000000c7947 */ /* 0x000fea0003800000 */
.L_x_1:
[----:B------:R-:W1:Y:S01]  /*0140*/  LDCU UR6, c[0x0][0x880] ;  /* 0x00011000ff0677ac */ /* 0x000e620008000800 */
[----:B------:R-:W-:Y:S01]  /*0150*/  HFMA2 R96, -RZ, RZ, 0, 5.9604644775390625e-08 ;  /* 0x00000001ff607431 */ /* 0x000fe200000001ff */
[----:B-1----:R-:W-:-:S07]  /*0160*/  MOV R49, UR6 ;  /* 0x0000000600317c02 */ /* 0x002fce0008000f00 */
.L_x_0:
[----:B------:R-:W2:Y:S02]  /*0170*/  LDCU.64 UR6, c[0x0][0x8b0] ;  /* 0x00011600ff0677ac */ /* 0x000ea40008000a00 */
[----:B--2---:R-:W-:-:S04]  /*0180*/  UISETP.NE.U32.AND UP0, UPT, UR6, URZ, UPT ;  /* 0x000000ff0600728c */ /* 0x004fc8000bf05070 */
[----:B------:R-:W-:-:S09]  /*0190*/  UISETP.NE.AND.EX UP0, UPT, UR7, URZ, UPT, UP0 ;  /* 0x000000ff0700728c */ /* 0x000fd2000bf05300 */
[----:B------:R-:W-:Y:S05]  /*01a0*/  BRA.U UP0, `(.L_x_2) ;  /* 0x0000000100247547 */ /* 0x000fea000b800000 */
[----:B------:R-:W2:Y:S02]  /*01b0*/  LDCU.64 UR6, c[0x0][0x8a8] ;  /* 0x00011500ff0677ac */ /* 0x000ea40008000a00 */
[----:B--2---:R-:W-:-:S04]  /*01c0*/  UISETP.NE.U32.AND UP0, UPT, UR6, URZ, UPT ;  /* 0x000000ff0600728c */ /* 0x004fc8000bf05070 */
[----:B------:R-:W-:-:S09]  /*01d0*/  UISETP.NE.AND.EX UP0, UPT, UR7, URZ, UPT, UP0 ;  /* 0x000000ff0700728c */ /* 0x000fd2000bf05300 */
[----:B------:R-:W-:Y:S05]  /*01e0*/  BRA.U !UP0, `(.L_x_3) ;  /* 0x00000001080c7547 */ /* 0x000fea000b800000 */
[----:B-1----:R-:W1:Y:S02]  /*01f0*/  LDC.64 R2, c[0x0][0x8a8] ;  /* 0x00022a00ff027b82 */ /* 0x002e640000000a00 */
[----:B-1----:R2:W5:Y:S01]  /*0200*/  LDG.E R47, desc[UR46][R2.64] ;  /* 0x0000002e022f7981 */ /* 0x002562000c1e1900 */
[----:B------:R-:W-:Y:S05]  /*0210*/  BRA `(.L_x_2) ;  /* 0x0000000000087947 */ /* 0x000fea0003800000 */
.L_x_3:
[----:B------:R-:W2:Y:S02]  /*0220*/  LDCU UR6, c[0x0][0x8a0] ;  /* 0x00011400ff0677ac */ /* 0x000ea40008000800 */
[----:B--2---:R-:W-:Y:S02]  /*0230*/  MOV R47, UR6 ;  /* 0x00000006002f7c02 */ /* 0x004fe40008000f00 */
.L_x_2:
[----:B------:R-:W-:Y:S01]  /*0240*/  IMAD.U32 R0, RZ, RZ, UR8 ;  /* 0x00000008ff007e24 */ /* 0x000fe2000f8e00ff */
[----:B------:R-:W-:Y:S04]  /*0250*/  BSSY.RECONVERGENT B0, `(.L_x_4) ;  /* 0x000000c000007945 */ /* 0x000fe80003800200 */
[C---:B------:R-:W-:Y:S02]  /*0260*/  ISETP.NE.OR P1, PT, R0.reuse, 0x1, !P5 ;  /* 0x000000010000780c */ /* 0x040fe40006f25670 */
[----:B------:R-:W-:-:S11]  /*0270*/  ISETP.NE.OR P0, PT, R0, 0x3, !P5 ;  /* 0x000000030000780c */ /* 0x000fd60006f05670 */
[----:B------:R-:W-:Y:S05]  /*0280*/  @P1 BRA `(.L_x_5) ;  /* 0x0000000000201947 */ /* 0x000fea0003800000 */
[----:B------:R-:W3:Y:S02]  /*0290*/  LDCU.64 UR6, c[0x0][0x348] ;  /* 0x00006900ff0677ac */ /* 0x000ee40008000a00 */
[----:B---3--:R-:W-:Y:S02]  /*02a0*/  UIADD3 UR10, UP1, UPT, UR6, 0x80, URZ ;  /* 0x00000080060a7890 */ /* 0x008fe4000ff3e0ff */
[----:B------:R-:W-:Y:S02]  /*02b0*/  UIADD3 UR6, UP0, UPT, UR6, 0x180, URZ ;  /* 0x0000018006067890 */ /* 0x000fe4000ff1e0ff */
[----:B------:R-:W-:Y:S02]  /*02c0*/  UIADD3.X UR11, UPT, UPT, URZ, UR7, URZ, UP1, !UPT ;  /* 0x00000007ff0b7290 */ /* 0x000fe40008ffe4ff */
[----:B------:R-:W-:-:S07]  /*02d0*/  UIADD3.X UR7, UPT, UPT, URZ, UR7, URZ, UP0, !UPT ;  /* 0x00000007ff077290 */ /* 0x000fce00087fe4ff */
[----:B------:R3:W-:Y:S02]  /*02e0*/  UTMACCTL.PF [UR10] ;  /* 0x000000000a0079b9 */ /* 0x0007e40008040000 */
[----:B------:R3:W-:Y:S02]  /*02f0*/  UTMACCTL.PF [UR6] ;  /* 0x00000000060079b9 */ /* 0x0007e40008040000 */
[----:B---3--:R-:W-:Y:S01]  /*0300*/  NOP ;  /* 0x0000000000007918 */ /* 0x008fe20000000000 */
.L_x_5:
[----:B------:R-:W-:Y:S05]  /*0310*/  BSYNC.RECONVERGENT B0 ;  /* 0x0000000000007941 */ /* 0x000fea0003800200 */
.L_x_4:
[----:B------:R-:W-:Y:S04]  /*0320*/  BSSY.RECONVERGENT B0, `(.L_x_6) ;  /* 0x000000a000007945 */ /* 0x000fe80003800200 */
        /* <DEDUP_REMOVED lines=9> */
.L_x_7:
[----:B------:R-:W-:Y:S05]  /*03c0*/  BSYNC.RECONVERGENT B0 ;  /* 0x0000000000007941 */ /* 0x000fea0003800200 */
.L_x_6:
[----:B------:R-:W3:Y:S01]  /*03d0*/  LDCU.64 UR6, c[0x0][0x888] ;  /* 0x00011100ff0677ac */ /* 0x000ee20008000a00 */
[----:B------:R-:W-:Y:S02]  /*03e0*/  UISETP.EQ.U32.AND UP1, UPT, UR4, URZ, UPT ;  /* 0x000000ff0400728c */ /* 0x000fe4000bf22070 */
[----:B------:R-:W-:Y:S02]  /*03f0*/  UPLOP3.LUT UP2, UPT, UPT, UPT, UPT, 0x80, 0x8 ;  /* 0x000000000008789c */ /* 0x000fe40003f4f070 */
[----:B---3--:R-:W-:-:S04]  /*0400*/  UISETP.NE.U32.AND UP0, UPT, UR6, URZ, UPT ;  /* 0x000000ff0600728c */ /* 0x008fc8000bf05070 */
[----:B------:R-:W-:-:S04]  /*0410*/  UISETP.NE.AND.EX UP0, UPT, UR7, URZ, UPT, UP0 ;  /* 0x000000ff0700728c */ /* 0x000fc8000bf05300 */
[----:B------:R-:W-:-:S04]  /*0420*/  UISETP.EQ.OR.EX UP3, UPT, UR5, URZ, !UP0, UP1 ;  /* 0x000000ff0500728c */ /* 0x000fc8000c762710 */
[----:B------:R-:W-:-:S05]  /*0430*/  UP2UR UR50, UPR, URZ, 0x8 ;  /* 0x00000008ff327883 */ /* 0x000fca0008000000 */
[----:B------:R-:W-:Y:S07]  /*0440*/  BRA.U !UP3, `(.L_x_8) ;  /* 0x000000010b207547 */ /* 0x000fee000b800000 */
[----:B------:R-:W-:Y:S01]  /*0450*/  UISETP.NE.U32.AND UP2, UPT, UR4, URZ, UPT ;  /* 0x000000ff0400728c */ /* 0x000fe2000bf45070 */
[----:B-----5:R-:W-:Y:S01]  /*0460*/  FSETP.NEU.AND P0, PT, R49, RZ, PT ;  /* 0x000000ff3100720b */ /* 0x020fe20003f0d000 */
[----:B------:R-:W-:Y:S02]  /*0470*/  USEL UR4, URZ, 0xffffffff, UP0 ;  /* 0xffffffffff047887 */ /* 0x000fe40008000000 */
[----:B------:R-:W-:-:S10]  /*0480*/  UISETP.NE.AND.EX UP2, UPT, UR5, URZ, UPT, UP2 ;  /* 0x000000ff0500728c */ /* 0x000fd4000bf45320 */
[----:B------:R-:W-:Y:S01]  /*0490*/  VOTEU.ANY UP1, P0 ;  /* 0x0000000000ff7886 */ /* 0x000fe20000020100 */
[----:B------:R-:W-:-:S04]  /*04a0*/  @!UP2 USEL UR4, URZ, 0xffffffff, UP1 ;  /* 0xffffffffff04a887 */ /* 0x000fc80008800000 */
[----:B------:R-:W-:-:S04]  /*04b0*/  ULOP3.LUT UR4, UR4, 0x1, URZ, 0xc0, !UPT ;  /* 0x0000000104047892 */ /* 0x000fc8000f8ec0ff */
[----:B------:R-:W-:-:S11]  /*04c0*/  UISETP.NE.U32.AND UP2, UPT, UR4, 0x1, UPT ;  /* 0x000000010400788c */ /* 0x000fd6000bf45070 */
.L_x_8:
[----:B-12---:R-:W1:Y:S01]  /*04d0*/  SHFL.IDX PT, R2, R101, RZ, 0x1f ;  /* 0x00001fff65027589 */ /* 0x006e6200000e0000 */
[----:B------:R-:W-:-:S04]  /*04e0*/  UISETP.NE.AND UP1, UPT, UR8, 0x2, UPT ;  /* 0x000000020800788c */ /* 0x000fc8000bf25270 */
[----:B------:R-:W-:Y:S01]  /*04f0*/  USEL UR6, URZ, 0x1, UP1 ;  /* 0x00000001ff067887 */ /* 0x000fe20008800000 */
[----:B-1----:R-:W-:-:S13]  /*0500*/  ISETP.NE.AND P0, PT, R2, RZ, PT ;  /* 0x000000ff0200720c */ /* 0x002fda0003f05270 */
[----:B------:R-:W-:Y:S05]  /*0510*/  @P0 BRA `(.L_x_9) ;  /* 0x0000000000500947 */ /* 0x000fea0003800000 */
[----:B------:R-:W1:Y:S01]  /*0520*/  S2UR UR5, SR_CgaCtaId ;  /* 0x00000000000579c3 */ /* 0x000e620000008800 */
[----:B------:R-:W-:Y:S01]  /*0530*/  UMOV UR7, 0x400 ;  /* 0x0000040000077882 */ /* 0x000fe20000000000 */
[----:B------:R-:W-:Y:S01]  /*0540*/  UMOV UR4, 0x1 ;  /* 0x0000000100047882 */ /* 0x000fe20000000000 */
[----:B------:R-:W-:Y:S01]  /*0550*/  ELECT P0, URZ, PT ;  /* 0x0000000000ff782f */ /* 0x000fe20003800000 */
[----:B------:R-:W-:-:S04]  /*0560*/  UIADD3 UR10, UPT, UPT, -UR4, 0x100000, URZ ;  /* 0x00100000040a7890 */ /* 0x000fc8000fffe1ff */
[----:B------:R-:W-:Y:S02]  /*0570*/  USHF.L.U32 UR11, UR10, 0xb, URZ ;  /* 0x0000000b0a0b7899 */ /* 0x000fe400080006ff */
[----:B------:R-:W-:Y:S02]  /*0580*/  USHF.L.U32 UR10, UR10, 0x1, URZ ;  /* 0x000000010a0a7899 */ /* 0x000fe400080006ff */
[----:B-1----:R-:W-:Y:S01]  /*0590*/  ULEA UR5, UR5, UR7, 0x18 ;  /* 0x0000000705057291 */ /* 0x002fe2000f8ec0ff */
[----:B------:R-:W1:Y:S11]  /*05a0*/  FENCE.VIEW.ASYNC.S ;  /* 0x00000000000073c6 */ /* 0x000e760000000000 */
[----:B-1----:R1:W2:Y:S01]  /*05b0*/  SYNCS.EXCH.64 URZ, [UR5], UR10 ;  /* 0x0000000a05ff75b2 */ /* 0x0022a20008000100 */
[----:B------:R1:W3:Y:S01]  /*05c0*/  SYNCS.EXCH.64 URZ, [UR5+0x28], UR10 ;  /* 0x0000280a05ff75b2 */ /* 0x0002e20008000100 */
[----:B------:R1:W4:Y:S01]  /*05d0*/  SYNCS.EXCH.64 URZ, [UR5+0x8], UR10 ;  /* 0x0000080a05ff75b2 */ /* 0x0003220008000100 */
[----:B------:R1:W1:Y:S01]  /*05e0*/  SYNCS.EXCH.64 URZ, [UR5+0x30], UR10 ;  /* 0x0000300a05ff75b2 */ /* 0x0002620008000100 */
[----:B------:R1:W1:Y:S01]  /*05f0*/  SYNCS.EXCH.64 URZ, [UR5+0x10], UR10 ;  /* 0x0000100a05ff75b2 */ /* 0x0002620008000100 */
[----:B------:R1:W1:Y:S01]  /*0600*/  SYNCS.EXCH.64 URZ, [UR5+0x38], UR10 ;  /* 0x0000380a05ff75b2 */ /* 0x0002620008000100 */
[----:B------:R1:W1:Y:S01]  /*0610*/  SYNCS.EXCH.64 URZ, [UR5+0x18], UR10 ;  /* 0x0000180a05ff75b2 */ /* 0x0002620008000100 */
[----:B------:R1:W1:Y:S01]  /*0620*/  SYNCS.EXCH.64 URZ, [UR5+0x40], UR10 ;  /* 0x0000400a05ff75b2 */ /* 0x0002620008000100 */
[----:B------:R1:W1:Y:S01]  /*0630*/  SYNCS.EXCH.64 URZ, [UR5+0x20], UR10 ;  /* 0x0000200a05ff75b2 */ /* 0x0002620008000100 */
[----:B------:R1:W1:Y:S01]  /*0640*/  SYNCS.EXCH.64 URZ, [UR5+0x48], UR10 ;  /* 0x0000480a05ff75b2 */ /* 0x0002620008000100 */
[----:B------:R-:W-:Y:S01]  /*0650*/  NOP ;  /* 0x0000000000007918 */ /* 0x000fe20000000000 */
.L_x_9:
[----:B------:R-:W2:Y:S01]  /*0660*/  SHFL.IDX PT, R2, R101, RZ, 0x1f ;  /* 0x00001fff65027589 */ /* 0x000ea200000e0000 */
[----:B------:R-:W-:Y:S01]  /*0670*/  NOP ;  /* 0x0000000000007918 */ /* 0x000fe20000000000 */
[----:B--2---:R-:W-:-:S13]  /*0680*/  ISETP.NE.AND P0, PT, R2, 0x1, PT ;  /* 0x000000010200780c */ /* 0x004fda0003f05270 */
[----:B------:R-:W-:Y:S05]  /*0690*/  @P0 BRA `(.L_x_10) ;  /* 0x0000000000580947 */ /* 0x000fea0003800000 */
[----:B------:R-:W2:Y:S01]  /*06a0*/  S2UR UR7, SR_CgaCtaId ;  /* 0x00000000000779c3 */ /* 0x000ea20000008800 */
[----:B------:R-:W-:Y:S01]  /*06b0*/  UMOV UR9, 0x400 ;  /* 0x0000040000097882 */ /* 0x000fe20000000000 */
[----:B-1----:R-:W-:Y:S01]  /*06c0*/  UMOV UR5, 0x20 ;  /* 0x0000002000057882 */ /* 0x002fe20000000000 */
[----:B------:R-:W-:Y:S01]  /*06d0*/  UMOV UR4, 0x80 ;  /* 0x0000008000047882 */ /* 0x000fe20000000000 */
[----:B------:R-:W-:-:S04]  /*06e0*/  UIADD3 UR10, UPT, UPT, -UR5, 0x100000, URZ ;  /* 0x00100000050a7890 */ /* 0x000fc8000fffe1ff */
[----:B------:R-:W-:Y:S02]  /*06f0*/  USHF.L.U32 UR11, UR10, 0xb, URZ ;  /* 0x0000000b0a0b7899 */ /* 0x000fe400080006ff */
[----:B------:R-:W-:Y:S02]  /*0700*/  USHF.L.U32 UR10, UR10, 0x1, URZ ;  /* 0x000000010a0a7899 */ /* 0x000fe400080006ff */
[----:B------:R-:W-:-:S04]  /*0710*/  UIADD3 UR4, UPT, UPT, -UR4, 0x100000, URZ ;  /* 0x0010000004047890 */ /* 0x000fc8000fffe1ff */
[----:B------:R-:W-:Y:S02]  /*0720*/  USHF.L.U32 UR5, UR4, 0xb, URZ ;  /* 0x0000000b04057899 */ /* 0x000fe400080006ff */
[----:B------:R-:W-:Y:S01]  /*0730*/  USHF.L.U32 UR4, UR4, 0x1, URZ ;  /* 0x0000000104047899 */ /* 0x000fe200080006ff */
[----:B------:R-:W-:Y:S01]  /*0740*/  ELECT P0, URZ, PT ;  /* 0x0000000000ff782f */ /* 0x000fe20003800000 */
[----:B--2---:R-:W-:Y:S01]  /*0750*/  ULEA UR7, UR7, UR9, 0x18 ;  /* 0x0000000907077291 */ /* 0x004fe2000f8ec0ff */
[----:B------:R-:W1:Y:S11]  /*0760*/  FENCE.VIEW.ASYNC.S ;  /* 0x00000000000073c6 */ /* 0x000e760000000000 */
[----:B-1----:R2:W1:Y:S01]  /*0770*/  SYNCS.EXCH.64 URZ, [UR7+0x50], UR10 ;  /* 0x0000500a07ff75b2 */ /* 0x0024620008000100 */
[----:B------:R2:W1:Y:S01]  /*0780*/  SYNCS.EXCH.64 URZ, [UR7+0x70], UR4 ;  /* 0x0000700407ff75b2 */ /* 0x0004620008000100 */
[----:B------:R2:W1:Y:S01]  /*0790*/  SYNCS.EXCH.64 URZ, [UR7+0x58], UR10 ;  /* 0x0000580a07ff75b2 */ /* 0x0004620008000100 */
[----:B------:R2:W1:Y:S01]  /*07a0*/  SYNCS.EXCH.64 URZ, [UR7+0x78], UR4 ;  /* 0x0000780407ff75b2 */ /* 0x0004620008000100 */
[----:B------:R2:W1:Y:S01]  /*07b0*/  SYNCS.EXCH.64 URZ, [UR7+0x60], UR10 ;  /* 0x0000600a07ff75b2 */ /* 0x0004620008000100 */
[----:B------:R2:W1:Y:S01]  /*07c0*/  SYNCS.EXCH.64 URZ, [UR7+0x80], UR4 ;  /* 0x0000800407ff75b2 */ /* 0x0004620008000100 */
[----:B------:R2:W1:Y:S01]  /*07d0*/  SYNCS.EXCH.64 URZ, [UR7+0x68], UR10 ;  /* 0x0000680a07ff75b2 */ /* 0x0004620008000100 */
[----:B------:R2:W1:Y:S02]  /*07e0*/  SYNCS.EXCH.64 URZ, [UR7+0x88], UR4 ;  /* 0x0000880407ff75b2 */ /* 0x0004640008000100 */
[----:B--2---:R-:W-:Y:S01]  /*07f0*/  NOP ;  /* 0x0000000000007918 */ /* 0x004fe20000000000 */
.L_x_10:
[----:B------:R-:W2:Y:S01]  /*0800*/  SHFL.IDX PT, R2, R101, RZ, 0x1f ;  /* 0x00001fff65027589 */ /* 0x000ea200000e0000 */
[----:B------:R-:W-:Y:S01]  /*0810*/  NOP ;  /* 0x0000000000007918 */ /* 0x000fe20000000000 */
[----:B--2---:R-:W-:-:S13]  /*0820*/  ISETP.NE.AND P0, PT, R2, 0x3, PT ;  /* 0x000000030200780c */ /* 0x004fda0003f05270 */
[----:B------:R-:W-:Y:S05]  /*0830*/  @P0 BRA `(.L_x_11) ;  /* 0x0000000000300947 */ /* 0x000fea0003800000 */
[----:B-1----:R-:W1:Y:S01]  /*0840*/  S2UR UR5, SR_CgaCtaId ;  /* 0x00000000000579c3 */ /* 0x002e620000008800 */
        /* <DEDUP_REMOVED lines=8> */
[----:B-1----:R2:W1:Y:S01]  /*08d0*/  SYNCS.EXCH.64 URZ, [UR5+0x90], UR10 ;  /* 0x0000900a05ff75b2 */ /* 0x0024620008000100 */
[----:B------:R2:W1:Y:S02]  /*08e0*/  SYNCS.EXCH.64 URZ, [UR5+0x98], UR10 ;  /* 0x0000980a05ff75b2 */ /* 0x0004640008000100 */
[----:B--2---:R-:W-:Y:S01]  /*08f0*/  NOP ;  /* 0x0000000000007918 */ /* 0x004fe20000000000 */
.L_x_11:
[----:B------:R-:W2:Y:S01]  /*0900*/  SHFL.IDX PT, R2, R101, RZ, 0x1f ;  /* 0x00001fff65027589 */ /* 0x000ea200000e0000 */
[----:B------:R-:W-:Y:S01]  /*0910*/  NOP ;  /* 0x0000000000007918 */ /* 0x000fe20000000000 */
[----:B--2---:R-:W-:-:S13]  /*0920*/  ISETP.NE.AND P0, PT, R2, 0x4, PT ;  /* 0x000000040200780c */ /* 0x004fda0003f05270 */
[----:B------:R-:W-:Y:S05]  /*0930*/  @P0 BRA `(.L_x_12) ;  /* 0x00000000004c0947 */ /* 0x000fea0003800000 */
[----:B-1----:R-:W1:Y:S01]  /*0940*/  S2UR UR5, SR_CgaCtaId ;  /* 0x00000000000579c3 */ /* 0x002e620000008800 */
[----:B------:R-:W-:Y:S01]  /*0950*/  UMOV UR9, 0x100 ;  /* 0x0000010000097882 */ /* 0x000fe20000000000 */
[----:B------:R-:W-:Y:S01]  /*0960*/  UMOV UR7, 0x400 ;  /* 0x0000040000077882 */ /* 0x000fe20000000000 */
[----:B------:R-:W-:Y:S01]  /*0970*/  USEL UR9, UR9, 0xe0, UP2 ;  /* 0x000000e009097887 */ /* 0x000fe20009000000 */
[----:B------:R-:W-:Y:S01]  /*0980*/  UMOV UR4, 0x1 ;  /* 0x0000000100047882 */ /* 0x000fe20000000000 */
[----:B------:R-:W-:Y:S01]  /*0990*/  ELECT P0, URZ, PT ;  /* 0x0000000000ff782f */ /* 0x000fe20003800000 */
[----:B------:R-:W-:-:S04]  /*09a0*/  UIADD3 UR10, UPT, UPT, -UR4, 0x100000, URZ ;  /* 0x00100000040a7890 */ /* 0x000fc8000fffe1ff */
[----:B------:R-:W-:Y:S02]  /*09b0*/  USHF.L.U32 UR11, UR10, 0xb, URZ ;  /* 0x0000000b0a0b7899 */ /* 0x000fe400080006ff */
[----:B------:R-:W-:Y:S02]  /*09c0*/  USHF.L.U32 UR10, UR10, 0x1, URZ ;  /* 0x000000010a0a7899 */ /* 0x000fe400080006ff */
[----:B------:R-:W-:-:S04]  /*09d0*/  UIADD3 UR12, UPT, UPT, -UR9, 0x100000, URZ ;  /* 0x00100000090c7890 */ /* 0x000fc8000fffe1ff */
[----:B------:R-:W-:Y:S02]  /*09e0*/  USHF.L.U32 UR13, UR12, 0xb, URZ ;  /* 0x0000000b0c0d7899 */ /* 0x000fe400080006ff */
[----:B------:R-:W-:Y:S02]  /*09f0*/  USHF.L.U32 UR12, UR12, 0x1, URZ ;  /* 0x000000010c0c7899 */ /* 0x000fe400080006ff */
[----:B-1----:R-:W-:Y:S01]  /*0a00*/  ULEA UR5, UR5, UR7, 0x18 ;  /* 0x0000000705057291 */ /* 0x002fe2000f8ec0ff */
[----:B------:R-:W1:Y:S11]  /*0a10*/  FENCE.VIEW.ASYNC.S ;  /* 0x00000000000073c6 */ /* 0x000e760000000000 */
[----:B-1----:R2:W1:Y:S01]  /*0a20*/  SYNCS.EXCH.64 URZ, [UR5+0xa0], UR10 ;  /* 0x0000a00a05ff75b2 */ /* 0x0024620008000100 */
[----:B------:R2:W1:Y:S01]  /*0a30*/  SYNCS.EXCH.64 URZ, [UR5+0xb0], UR12 ;  /* 0x0000b00c05ff75b2 */ /* 0x0004620008000100 */
[----:B------:R2:W1:Y:S01]  /*0a40*/  SYNCS.EXCH.64 URZ, [UR5+0xa8], UR10 ;  /* 0x0000a80a05ff75b2 */ /* 0x0004620008000100 */
[----:B------:R2:W1:Y:S02]  /*0a50*/  SYNCS.EXCH.64 URZ, [UR5+0xb8], UR12 ;  /* 0x0000b80c05ff75b2 */ /* 0x0004640008000100 */
[----:B--2---:R-:W-:Y:S01]  /*0a60*/  NOP ;  /* 0x0000000000007918 */ /* 0x004fe20000000000 */
.L_x_12:
        /* <DEDUP_REMOVED lines=26> */
.L_x_13:
        /* <DEDUP_REMOVED lines=18> */
.L_x_14:
[----:B-1----:R-:W1:Y:S01]  /*0d30*/  S2UR UR5, SR_CTAID.X ;  /* 0x00000000000579c3 */ /* 0x002e620000002500 */
[----:B------:R-:W-:-:S05]  /*0d40*/  CS2R.32 R95, SR_CgaSize ;  /* 0x00000000005f7805 */ /* 0x000fca0000008a00 */
[----:B------:R-:W-:-:S05]  /*0d50*/  IMAD R95, R95, -0xa0, RZ ;  /* 0xffffff605f5f7824 */ /* 0x000fca00078e02ff */
[----:B------:R-:W-:-:S14]  /*0d60*/  R2UR UR9, R95 ;  /* 0x000000005f0972ca */ /* 0x000fdc00000e0000 */
[----:B------:R-:W2:Y:S01]  /*0d70*/  LDCU UR9, c[0x0][UR9+0x2b0] ;  /* 0x00005600090977ac */ /* 0x000ea20008000800 */
[----:B------:R-:W-:Y:S01]  /*0d80*/  NOP ;  /* 0x0000000000007918 */ /* 0x000fe20000000000 */
[----:B------:R-:W-:-:S05]  /*0d90*/  CS2R.32 R95, SR_CgaSize ;  /* 0x00000000005f7805 */ /* 0x000fca0000008a00 */
[----:B------:R-:W-:-:S05]  /*0da0*/  IMAD R95, R95, -0xa0, RZ ;  /* 0xffffff605f5f7824 */ /* 0x000fca00078e02ff */
[----:B------:R-:W-:-:S14]  /*0db0*/  R2UR UR7, R95 ;  /* 0x000000005f0772ca */ /* 0x000fdc00000e0000 */
[----:B------:R-:W3:Y:S01]  /*0dc0*/  LDCU UR7, c[0x0][UR7+0x2b4] ;  /* 0x00005680070777ac */ /* 0x000ee20008000800 */
[----:B------:R-:W4:Y:S08]  /*0dd0*/  S2UR UR4, SR_CTAID.Y ;  /* 0x00000000000479c3 */ /* 0x000f300000002600 */
[----:B------:R-:W3:Y:S01]  /*0de0*/  LDC R10, c[0x0][0xb24] ;  /* 0x0002c900ff0a7b82 */ /* 0x000ee20000000800 */
[----:B-1----:R-:W-:-:S02]  /*0df0*/  I2FP.F32.U32 R95, UR5 ;  /* 0x00000005005f7c45 */ /* 0x002fc40008201000 */
[----:B------:R-:W-:-:S05]  /*0e00*/  CS2R.32 R3, SR_CgaSize ;  /* 0x0000000000037805 */ /* 0x000fca0000008a00 */
[----:B------:R-:W-:-:S06]  /*0e10*/  IMAD R3, R3, -0xa0, RZ ;  /* 0xffffff6003037824 */ /* 0x000fcc00078e02ff */
[----:B------:R-:W1:Y:S01]  /*0e20*/  LDC R3, c[0x0][R3+0x2a0] ;  /* 0x0000a80003037b82 */ /* 0x000e620000000800 */
[----:B------:R-:W-:Y:S01]  /*0e30*/  MOV R15, UR5 ;  /* 0x00000005000f7c02 */ /* 0x000fe20008000f00 */
[----:B--2---:R-:W-:Y:S01]  /*0e40*/  FMUL R95, R95, UR9 ;  /* 0x000000095f5f7c20 */ /* 0x004fe20008400000 */
[----:B----4-:R-:W-:Y:S02]  /*0e50*/  I2FP.F32.U32 R94, UR4 ;  /* 0x00000004005e7c45 */ /* 0x010fe40008201000 */
[----:B------:R-:W-:-:S05]  /*0e60*/  CS2R.32 R2, SR_CgaSize ;  /* 0x0000000000027805 */ /* 0x000fca0000008a00 */
[----:B------:R-:W-:-:S06]  /*0e70*/  IMAD R2, R2, -0xa0, RZ ;  /* 0xffffff6002027824 */ /* 0x000fcc00078e02ff */
[----:B------:R-:W2:Y:S01]  /*0e80*/  LDC R2, c[0x0][R2+0x2a4] ;  /* 0x0000a90002027b82 */ /* 0x000ea20000000800 */
[----:B------:R-:W-:Y:S01]  /*0e90*/  MOV R14, UR4 ;  /* 0x00000004000e7c02 */ /* 0x000fe20008000f00 */
[----:B------:R-:W4:Y:S01]  /*0ea0*/  F2I.U32.TRUNC.NTZ R95, R95 ;  /* 0x0000005f005f7305 */ /* 0x000f22000020f000 */
[----:B---3--:R-:W-:-:S05]  /*0eb0*/  FMUL R94, R94, UR7 ;  /* 0x000000075e5e7c20 */ /* 0x008fca0008400000 */
[----:B------:R-:W-:Y:S01]  /*0ec0*/  BAR.SYNC.DEFER_BLOCKING 0x0 ;  /* 0x0000000000007b1d */ /* 0x000fe20000010000 */
[----:B------:R-:W-:-:S05]  /*0ed0*/  ISETP.GE.AND P0, PT, R10, 0x1, PT ;  /* 0x000000010a00780c */ /* 0x000fca0003f06270 */
[----:B------:R-:W3:Y:S02]  /*0ee0*/  F2I.U32.TRUNC.NTZ R94, R94 ;  /* 0x0000005e005e7305 */ /* 0x000ee4000020f000 */
[----:B------:R-:W2:Y:S01]  /*0ef0*/  S2UR UR36, SR_CTAID.Z ;  /* 0x00000000002479c3 */ /* 0x000ea20000002700 */
[----:B----4-:R-:W-:-:S05]  /*0f00*/  IADD3 R95, PT, PT, -R95, RZ, RZ ;  /* 0x000000ff5f5f7210 */ /* 0x010fca0007ffe1ff */
[----:B-1----:R-:W-:Y:S01]  /*0f10*/  IMAD R95, R3, R95, UR5 ;  /* 0x00000005035f7e24 */ /* 0x002fe2000f8e025f */
[----:B---3--:R-:W-:-:S05]  /*0f20*/  IADD3 R94, PT, PT, -R94, RZ, RZ ;  /* 0x000000ff5e5e7210 */ /* 0x008fca0007ffe1ff */
[----:B--2---:R-:W-:Y:S01]  /*0f30*/  IMAD R94, R2, R94, UR4 ;  /* 0x00000004025e7e24 */ /* 0x004fe2000f8e025e */
[----:B------:R-:W-:Y:S06]  /*0f40*/  @!P0 BRA `(.L_x_15) ;  /* 0x0000000000b88947 */ /* 0x000fec0003800000 */
[----:B------:R-:W1:Y:S01]  /*0f50*/  LDC.64 R4, c[0x0][0xb18] ;  /* 0x0002c600ff047b82 */ /* 0x000e620000000a00 */
[----:B------:R-:W-:-:S07]  /*0f60*/  ISETP.NE.AND P0, PT, R10, 0x1, PT ;  /* 0x000000010a00780c */ /* 0x000fce0003f05270 */
[----:B------:R-:W2:Y:S08]  /*0f70*/  LDC R9, c[0x0][0xb0c] ;  /* 0x0002c300ff097b82 */ /* 0x000eb00000000800 */
[----:B------:R-:W3:Y:S08]  /*0f80*/  LDC R12, c[0x0][0x370] ;  /* 0x0000dc00ff0c7b82 */ /* 0x000ef00000000800 */
[----:B------:R-:W4:Y:S01]  /*0f90*/  LDC R11, c[0x0][0x374] ;  /* 0x0000dd00ff0b7b82 */ /* 0x000f220000000800 */
[----:B-1----:R-:W-:-:S07]  /*0fa0*/  ISETP.NE.AND P1, PT, R4, 0x1, PT ;  /* 0x000000010400780c */ /* 0x002fce0003f25270 */
[----:B------:R-:W3:Y:S01]  /*0fb0*/  LDC.64 R6, c[0x0][0xb10] ;  /* 0x0002c400ff067b82 */ /* 0x000ee20000000a00 */
[----:B--2---:R-:W-:-:S07]  /*0fc0*/  ISETP.NE.AND P2, PT, R9, 0x1, PT ;  /* 0x000000010900780c */ /* 0x004fce0003f45270 */
[----:B------:R-:W1:Y:S08]  /*0fd0*/  LDC R8, c[0x0][0xb20] ;  /* 0x0002c800ff087b82 */ /* 0x000e700000000800 */
[----:B------:R-:W2:Y:S01]  /*0fe0*/  LDC.64 R2, c[0x0][0xb28] ;  /* 0x0002ca00ff027b82 */ /* 0x000ea20000000a00 */
[----:B----4-:R-:W-:-:S04]  /*0ff0*/  IMAD.HI.U32 R13, R11, R5, RZ ;  /* 0x000000050b0d7227 */ /* 0x010fc800078e00ff */
[----:B------:R-:W-:-:S04]  /*1000*/  IMAD.HI.U32 R5, R14, R5, RZ ;  /* 0x000000050e057227 */ /* 0x000fc800078e00ff */
[----:B---3--:R-:W-:-:S05]  /*1010*/  IMAD.HI.U32 R16, R12, R6, RZ ;  /* 0x000000060c107227 */ /* 0x008fca00078e00ff */
[-C--:B------:R-:W-:Y:S01]  /*1020*/  @P2 SHF.R.U32.HI R12, RZ, R7.reuse, R16 ;  /* 0x00000007ff0c2219 */ /* 0x080fe20000011610 */
[----:B------:R-:W-:Y:S01]  /*1030*/  IMAD.HI.U32 R16, R15, R6, RZ ;  /* 0x000000060f107227 */ /* 0x000fe200078e00ff */
[-C--:B-1----:R-:W-:Y:S02]  /*1040*/  @P1 SHF.R.U32.HI R11, RZ, R8.reuse, R13 ;  /* 0x00000008ff0b1219 */ /* 0x082fe4000001160d */
[----:B------:R-:W-:Y:S02]  /*1050*/  SHF.R.U32.HI R5, RZ, R8, R5 ;  /* 0x00000008ff057219 */ /* 0x000fe40000011605 */
[----:B------:R-:W-:Y:S02]  /*1060*/  SHF.R.U32.HI R16, RZ, R7, R16 ;  /* 0x00000007ff107219 */ /* 0x000fe40000011610 */
[----:B------:R-:W-:Y:S01]  /*1070*/  SEL R5, R14, R5, !P1 ;  /* 0x000000050e057207 */ /* 0x000fe20004800000 */
[----:B--2---:R-:W-:Y:S01]  /*1080*/  IMAD.HI.U32 R13, R11, R2, RZ ;  /* 0x000000020b0d7227 */ /* 0x004fe200078e00ff */
[----:B------:R-:W-:-:S03]  /*1090*/  SEL R16, R15, R16, !P2 ;  /* 0x000000100f107207 */ /* 0x000fc60005000000 */
[----:B------:R-:W-:Y:S01]  /*10a0*/  IMAD.HI.U32 R6, R12, R2, RZ ;  /* 0x000000020c067227 */ /* 0x000fe200078e00ff */
[----:B------:R-:W-:-:S04]  /*10b0*/  @P0 SHF.R.U32.HI R11, RZ, R3, R13 ;  /* 0x00000003ff0b0219 */ /* 0x000fc8000001160d */
[----:B------:R-:W-:Y:S01]  /*10c0*/  @P0 SHF.R.U32.HI R12, RZ, R3, R6 ;  /* 0x00000003ff0c0219 */ /* 0x000fe20000011606 */
[----:B------:R-:W-:-:S04]  /*10d0*/  IMAD R11, R11, R10, RZ ;  /* 0x0000000a0b0b7224 */ /* 0x000fc800078e02ff */
[----:B------:R-:W-:Y:S01]  /*10e0*/  IMAD R6, R12, R10, RZ ;  /* 0x0000000a0c067224 */ /* 0x000fe200078e02ff */
[----:B------:R-:W-:-:S04]  /*10f0*/  ISETP.GE.AND P1, PT, R5, R11, PT ;  /* 0x0000000b0500720c */ /* 0x000fc80003f26270 */
[----:B------:R-:W-:Y:S01]  /*1100*/  ISETP.GE.OR P1, PT, R16, R6, P1 ;  /* 0x000000061000720c */ /* 0x000fe20000f26670 */
[----:B------:R-:W-:-:S05]  /*1110*/  IMAD.HI.U32 R6, R5, R2, RZ ;  /* 0x0000000205067227 */ /* 0x000fca00078e00ff */
[----:B------:R-:W-:-:S04]  /*1120*/  SHF.R.U32.HI R6, RZ, R3, R6 ;  /* 0x00000003ff067219 */ /* 0x000fc80000011606 */
[----:B------:R-:W-:-:S03]  /*1130*/  SEL R6, R5, R6, !P0 ;  /* 0x0000000605067207 */ /* 0x000fc60004000000 */
[----:B------:R-:W-:Y:S01]  /*1140*/  @!P1 IMAD.HI.U32 R7, R16, R2, RZ ;  /* 0x0000000210079227 */ /* 0x000fe200078e00ff */
[----:B------:R-:W-:-:S04]  /*1150*/  IADD3 R2, PT, PT, -R6, RZ, RZ ;  /* 0x000000ff06027210 */ /* 0x000fc80007ffe1ff */
[----:B------:R-:W-:Y:S01]  /*1160*/  @!P1 SHF.R.U32.HI R3, RZ, R3, R7 ;  /* 0x00000003ff039219 */ /* 0x000fe20000011607 */
[----:B------:R-:W-:Y:S01]  /*1170*/  IMAD R2, R10, R2, R5 ;  /* 0x000000020a027224 */ /* 0x000fe200078e0205 */
[----:B------:R-:W-:Y:S02]  /*1180*/  IADD3 R7, PT, PT, -R5, RZ, RZ ;  /* 0x000000ff05077210 */ /* 0x000fe40007ffe1ff */
[----:B------:R-:W-:-:S03]  /*1190*/  @!P1 SEL R3, R16, R3, !P0 ;  /* 0x0000000310039207 */ /* 0x000fc60004000000 */
[----:B------:R-:W-:Y:S02]  /*11a0*/  IMAD R7, R4, R7, R14 ;  /* 0x0000000704077224 */ /* 0x000fe400078e020e */
[--C-:B------:R-:W-:Y:S02]  /*11b0*/  @!P1 IMAD.IADD R6, R6, 0x1, -R3.reuse ;  /* 0x0000000106069824 */ /* 0x100fe400078e0a03 */
[----:B------:R-:W-:Y:S01]  /*11c0*/  @!P1 IMAD R3, R2, R12, R3 ;  /* 0x0000000c02039224 */ /* 0x000fe200078e0203 */
[----:B------:R-:W-:Y:S01]  /*11d0*/  IADD3 R2, PT, PT, -R16, RZ, RZ ;  /* 0x000000ff10027210 */ /* 0x000fe20007ffe1ff */
[----:B------:R-:W-:Y:S02]  /*11e0*/  @!P1 IMAD R5, R6, R10, R16 ;  /* 0x0000000a06059224 */ /* 0x000fe400078e0210 */
[----:B------:R-:W-:Y:S02]  /*11f0*/  @!P1 IMAD.MOV.U32 R16, RZ, RZ, R3 ;  /* 0x000000ffff109224 */ /* 0x000fe400078e0003 */
[----:B------:R-:W-:-:S02]  /*1200*/  IMAD R2, R9, R2, R15 ;  /* 0x0000000209027224 */ /* 0x000fc400078e020f */
[----:B------:R-:W-:Y:S02]  /*1210*/  IMAD R14, R5, R4, R7 ;  /* 0x00000004050e7224 */ /* 0x000fe400078e0207 */
[----:B------:R-:W-:Y:S02]  /*1220*/  IMAD R15, R16, R9, R2 ;  /* 0x00000009100f7224 */ /* 0x000fe400078e0202 */
.L_x_15:
[----:B------:R-:W1:Y:S01]  /*1230*/  LDCU UR4, c[0x0][0xb30] ;  /* 0x00016600ff0477ac */ /* 0x000e620008000800 */
[----:B------:R-:W2:Y:S08]  /*1240*/  S2UR UR37, SR_CgaCtaId ;  /* 0x00000000002579c3 */ /* 0x000eb00000008800 */
[----:B------:R-:W3:Y:S01]  /*1250*/  LDC R40, c[0x0][0xb24] ;  /* 0x0002c900ff287b82 */ /* 0x000ee20000000800 */
[----:B-1----:R-:W-:-:S09]  /*1260*/  UISETP.NE.AND UP1, UPT, UR4, 0x1, UPT ;  /* 0x000000010400788c */ /* 0x002fd2000bf25270 */
[----:B--2---:R-:W-:Y:S05]  /*1270*/  BRA.U UP1, `(.L_x_16) ;  /* 0x0000000101407547 */ /* 0x004fea000b800000 */
[----:B------:R-:W1:Y:S08]  /*1280*/  LDC.64 R4, c[0x0][0xb10] ;  /* 0x0002c400ff047b82 */ /* 0x000e700000000a00 */
[----:B------:R-:W2:Y:S08]  /*1290*/  LDC.64 R2, c[0x0][0xb18] ;  /* 0x0002c600ff027b82 */ /* 0x000eb00000000a00 */
[----:B------:R-:W4:Y:S08]  /*12a0*/  LDC R6, c[0x0][0xb20] ;  /* 0x0002c800ff067b82 */ /* 0x000f300000000800 */
[----:B------:R-:W3:Y:S01]  /*12b0*/  LDC R7, c[0x0][0xb0c] ;  /* 0x0002c300ff077b82 */ /* 0x000ee20000000800 */
[----:B-1----:R-:W-:-:S05]  /*12c0*/  IMAD.HI.U32 R4, R15, R4, RZ ;  /* 0x000000040f047227 */ /* 0x002fca00078e00ff */
[----:B------:R-:W-:Y:S01]  /*12d0*/  SHF.R.U32.HI R4, RZ, R5, R4 ;  /* 0x00000005ff047219 */ /* 0x000fe20000011604 */
[----:B--2---:R-:W-:Y:S01]  /*12e0*/  IMAD.HI.U32 R3, R14, R3, RZ ;  /* 0x000000030e037227 */ /* 0x004fe200078e00ff */
[----:B------:R-:W-:-:S04]  /*12f0*/  ISETP.NE.AND P0, PT, R2, 0x1, PT ;  /* 0x000000010200780c */ /* 0x000fc80003f05270 */
[----:B----4-:R-:W-:-:S04]  /*1300*/  SHF.R.U32.HI R3, RZ, R6, R3 ;  /* 0x00000006ff037219 */ /* 0x010fc80000011603 */
[----:B------:R-:W-:Y:S02]  /*1310*/  SEL R3, R14, R3, !P0 ;  /* 0x000000030e037207 */ /* 0x000fe40004000000 */
[----:B---3--:R-:W-:-:S04]  /*1320*/  ISETP.NE.AND P1, PT, R7, 0x1, PT ;  /* 0x000000010700780c */ /* 0x008fc80003f25270 */
[----:B------:R-:W-:-:S05]  /*1330*/  SEL R4, R15, R4, !P1 ;  /* 0x000000040f047207 */ /* 0x000fca0004800000 */
[----:B------:R-:W-:Y:S02]  /*1340*/  IMAD.IADD R5, R3, 0x1, -R4 ;  /* 0x0000000103057824 */ /* 0x000fe400078e0a04 */
[----:B------:R-:W-:Y:S02]  /*1350*/  IMAD.IADD R3, R4, 0x1, -R3 ;  /* 0x0000000104037824 */ /* 0x000fe400078e0a03 */
[----:B------:R-:W-:Y:S02]  /*1360*/  IMAD R15, R5, R7, R15 ;  /* 0x00000007050f7224 */ /* 0x000fe400078e020f */
[----:B------:R-:W-:-:S07]  /*1370*/  IMAD R14, R3, R2, R14 ;  /* 0x00000002030e7224 */ /* 0x000fce00078e020e */
.L_x_16:
[----:B------:R-:W-:Y:S01]  /*1380*/  BAR.SYNC.DEFER_BLOCKING 0x0 ;  /* 0x0000000000007b1d */ /* 0x000fe20000010000 */
[----:B------:R-:W-:Y:S01]  /*1390*/  UISETP.NE.AND UP1, UPT, UR8, 0x2, UPT ;  /* 0x000000020800788c */ /* 0x000fe2000bf25270 */
[----:B------:R-:W-:Y:S02]  /*13a0*/  ISETP.NE.OR P5, PT, R0, 0x2, !P5 ;  /* 0x000000020000780c */ /* 0x000fe40006fa5670 */
[----:B------:R-:W-:-:S06]  /*13b0*/  LOP3.LUT R2, R108, 0x1f, RZ, 0xc0, !PT ;  /* 0x0000001f6c027812 */ /* 0x000fcc00078ec0ff */
[----:B------:R-:W-:Y:S05]  /*13c0*/  BRA.U UP1, `(.L_x_17) ;  /* 0x0000001101807547 */ /* 0x000fea000b800000 */
[----:B------:R-:W1:Y:S01]  /*13d0*/  LDCU UR13, c[0x0][0x38c] ;  /* 0x00007180ff0d77ac */ /* 0x000e620008000800 */
[----:B------:R-:W2:Y:S01]  /*13e0*/  LDC R8, c[0x0][0x370] ;  /* 0x0000dc00ff087b82 */ /* 0x000ea20000000800 */
[----:B------:R-:W-:Y:S01]  /*13f0*/  PLOP3.LUT P1, PT, PT, PT, UP2, 0x80, 0x8 ;  /* 0x000000000008781c */ /* 0x000fe20003f2f028 */
[----:B------:R-:W-:Y:S01]  /*1400*/  IMAD.MOV.U32 R17, RZ, RZ, 0x1 ;  /* 0x00000001ff117424 */ /* 0x000fe200078e00ff */
[----:B------:R-:W-:Y:S01]  /*1410*/  ISETP.EQ.OR P4, PT, R2, RZ, P5 ;  /* 0x000000ff0200720c */ /* 0x000fe20002f82670 */
[----:B------:R-:W-:Y:S01]  /*1420*/  IMAD.MOV.U32 R16, RZ, RZ, RZ ;  /* 0x000000ffff107224 */ /* 0x000fe200078e00ff */
[----:B------:R-:W-:Y:S02]  /*1430*/  PLOP3.LUT P1, PT, P1, PT, PT, 0x8, 0x80 ;  /* 0x000000000080781c */ /* 0x000fe40000f2e170 */
[----:B------:R-:W-:Y:S01]  /*1440*/  CS2R R12, SRZ ;  /* 0x00000000000c7805 */ /* 0x000fe2000001ff00 */
[----:B------:R-:W-:Y:S01]  /*1450*/  IMAD.MOV.U32 R11, RZ, RZ, 0x1 ;  /* 0x00000001ff0b7424 */ /* 0x000fe200078e00ff */
[----:B------:R-:W4:Y:S01]  /*1460*/  LDC R0, c[0x0][0x374] ;  /* 0x0000dd00ff007b82 */ /* 0x000f220000000800 */
[----:B------:R-:W2:Y:S01]  /*1470*/  LDCU.64 UR22, c[0x0][0x348] ;  /* 0x00006900ff1677ac */ /* 0x000ea20008000a00 */
[----:B------:R-:W-:Y:S01]  /*1480*/  UMOV UR6, URZ ;  /* 0x000000ff00067c82 */ /* 0x000fe20008000000 */
[----:B-1----:R-:W-:-:S04]  /*1490*/  UIADD3 UR5, UPT, UPT, UR13, 0x7f, URZ ;  /* 0x0000007f0d057890 */ /* 0x002fc8000fffe0ff */
[----:B------:R-:W-:-:S04]  /*14a0*/  USHF.R.S32.HI UR4, URZ, 0x1f, UR5 ;  /* 0x0000001fff047899 */ /* 0x000fc80008011405 */
[----:B------:R-:W-:-:S04]  /*14b0*/  ULEA.HI UR4, UR4, UR5, URZ, 0x7 ;  /* 0x0000000504047291 */ /* 0x000fc8000f8f38ff */
[----:B------:R-:W-:Y:S02]  /*14c0*/  USHF.R.S32.HI UR15, URZ, 0x7, UR4 ;  /* 0x00000007ff0f7899 */ /* 0x000fe40008011404 */
[----:B------:R-:W-:Y:S02]  /*14d0*/  UIADD3 UR4, UPT, UPT, UR13, -0x1, URZ ;  /* 0xffffffff0d047890 */ /* 0x000fe4000fffe0ff */
[----:B------:R-:W-:Y:S02]  /*14e0*/  UISETP.LT.U32.AND UP0, UPT, UR15, 0x5, UPT ;  /* 0x000000050f00788c */ /* 0x000fe4000bf01070 */
[----:B------:R-:W-:Y:S02]  /*14f0*/  UISETP.GE.U32.AND UP1, UPT, UR4, -0xff, UPT ;  /* 0xffffff010400788c */ /* 0x000fe4000bf26070 */
[----:B------:R-:W-:Y:S02]  /*1500*/  USEL UR14, UR15, 0x5, UP0 ;  /* 0x000000050f0e7887 */ /* 0x000fe40008000000 */
[----:B------:R-:W-:-:S02]  /*1510*/  UIADD3 UR13, UPT, UPT, UR13, 0xfe, URZ ;  /* 0x000000fe0d0d7890 */ /* 0x000fc4000fffe0ff */
[----:B------:R-:W-:Y:S02]  /*1520*/  UIADD3 UR5, UPT, UPT, UR14, -0x1, URZ ;  /* 0xffffffff0e057890 */ /* 0x000fe4000fffe0ff */
[----:B------:R-:W-:-:S03]  /*1530*/  UIADD3 UR7, UPT, UPT, UR15, -UR14, URZ ;  /* 0x8000000e0f077290 */ /* 0x000fc6000fffe0ff */
[----:B------:R-:W-:-:S04]  /*1540*/  @UP1 UIADD3 UR5, UPT, UPT, UR14, URZ, URZ ;  /* 0x000000ff0e051290 */ /* 0x000fc8000fffe0ff */
[----:B--2---:R-:W-:-:S12]  /*1550*/  UIADD3 UR5, UPT, UPT, UR5, 0x1, URZ ;  /* 0x0000000105057890 */ /* 0x004fd8000fffe0ff */
.L_x_35:
[----:B------:R-:W-:Y:S01]  /*1560*/  UISETP.NE.AND UP0, UPT, UR37, URZ, UPT ;  /* 0x000000ff2500728c */ /* 0x000fe2000bf05270 */
[----:B------:R-:W1:Y:S08]  /*1570*/  S2UR UR37, SR_CgaCtaId ;  /* 0x00000000002579c3 */ /* 0x000e700000008800 */
[----:B------:R-:W-:Y:S05]  /*1580*/  BRA.U UP0, `(.L_x_18) ;  /* 0x0000000100347547 */ /* 0x000fea000b800000 */
[----:B------:R-:W2:Y:S01]  /*1590*/  S2R R2, SR_CgaCtaId ;  /* 0x0000000000027919 */ /* 0x000ea20000008800 */
[----:B------:R-:W-:-:S04]  /*15a0*/  MOV R3, 0x400 ;  /* 0x0000040000037802 */ /* 0x000fc80000000f00 */
[----:B--2---:R-:W-:Y:S02]  /*15b0*/  LEA R2, R2, R3, 0x18 ;  /* 0x0000000302027211 */ /* 0x004fe400078ec0ff */
[----:B------:R-:W-:-:S03]  /*15c0*/  SHF.L.U32 R3, R11, 0x1f, RZ ;  /* 0x0000001f0b037819 */ /* 0x000fc600000006ff */
[----:B------:R-:W-:-:S04]  /*15d0*/  IMAD R2, R12, 0x8, R2 ;  /* 0x000000080c027824 */ /* 0x000fc800078e0202 */
[----:B------:R-:W2:Y:S02]  /*15e0*/  SYNCS.PHASECHK.TRANS64.TRYWAIT P0, [R2+URZ+0x110], R3 ;  /* 0x00011003020075a7 */ /* 0x000ea400080011ff */
[----:B--2---:R-:W-:Y:S05]  /*15f0*/  @!P0 BRA `(.L_x_19) ;  /* 0x0000007800a88947 */ /* 0x004fea0003800000 */
.L_x_126:
[----:B------:R-:W-:Y:S01]  /*1600*/  VIADD R12, R12, 0x1 ;  /* 0x000000010c0c7836 */ /* 0x000fe20000000000 */
[----:B------:R2:W-:Y:S04]  /*1610*/  SYNCS.ARRIVE.TRANS64.A1T0 RZ, [R2+URZ+0x100], RZ ;  /* 0x000100ff02ff79a7 */ /* 0x0005e800081000ff */
[----:B------:R-:W-:-:S04]  /*1620*/  ISETP.NE.AND P0, PT, R12, 0x2, PT ;  /* 0x000000020c00780c */ /* 0x000fc80003f05270 */
[----:B------:R-:W-:Y:S02]  /*1630*/  SEL R12, R12, RZ, P0 ;  /* 0x000000ff0c0c7207 */ /* 0x000fe40000000000 */
[----:B--2---:R-:W-:-:S04]  /*1640*/  SEL R2, RZ, 0x1, P0 ;  /* 0x00000001ff027807 */ /* 0x004fc80000000000 */
[----:B------:R-:W-:-:S07]  /*1650*/  LOP3.LUT R11, R11, R2, RZ, 0x3c, !PT ;  /* 0x000000020b0b7212 */ /* 0x000fce00078e3cff */
.L_x_18:
[----:B------:R-:W-:Y:S01]  /*1660*/  UMOV UR4, 0x400 ;  /* 0x0000040000047882 */ /* 0x000fe20000000000 */
[----:B------:R-:W-:Y:S01]  /*1670*/  SHF.L.U32 R2, R17, 0x1f, RZ ;  /* 0x0000001f11027819 */ /* 0x000fe200000006ff */
[----:B-1----:R-:W-:Y:S01]  /*1680*/  ULEA UR4, UR37, UR4, 0x18 ;  /* 0x0000000425047291 */ /* 0x002fe2000f8ec0ff */
[----:B------:R-:W-:Y:S01]  /*1690*/  R2UR UR35, R15 ;  /* 0x000000000f2372ca */ /* 0x000fe200000e0000 */
[----:B------:R-:W-:Y:S01]  /*16a0*/  UISETP.GE.U32.AND UP0, UPT, UR13, 0xff, UPT ;  /* 0x000000ff0d00788c */ /* 0x000fe2000bf06070 */
[----:B------:R-:W-:Y:S01]  /*16b0*/  R2UR UR11, R14 ;  /* 0x000000000e0b72ca */ /* 0x000fe200000e0000 */
[----:B------:R-:W-:Y:S01]  /*16c0*/  ULEA UR8, UR6, UR4, 0x3 ;  /* 0x0000000406087291 */ /* 0x000fe2000f8e18ff */
[----:B------:R-:W-:-:S08]  /*16d0*/  UMOV UR24, URZ ;  /* 0x000000ff00187c82 */ /* 0x000fd00008000000 */
[----:B------:R1:W2:Y:S01]  /*16e0*/  SYNCS.PHASECHK.TRANS64.TRYWAIT P0, [UR8+0x28], R2 ;  /* 0x00002802ff0075a7 */ /* 0x0002a20008001108 */
[----:B------:R-:W-:Y:S02]  /*16f0*/  USHF.L.U32 UR35, UR35, 0x6, URZ ;  /* 0x0000000623237899 */ /* 0x000fe400080006ff */
[----:B------:R-:W-:Y:S01]  /*1700*/  USHF.L.U32 UR11, UR11, 0x8, URZ ;  /* 0x000000080b0b7899 */ /* 0x000fe200080006ff */
[----:B------:R-:W-:Y:S11]  /*1710*/  BRA.U !UP0, `(.L_x_20) ;  /* 0x0000000108a87547 */ /* 0x000ff6000b800000 */
[----:B------:R-:W-:Y:S01]  /*1720*/  UMOV UR16, URZ ;  /* 0x000000ff00107c82 */ /* 0x000fe20008000000 */
[----:B------:R-:W-:-:S05]  /*1730*/  UMOV UR17, UR6 ;  /* 0x0000000600117c82 */ /* 0x000fca0008000000 */
.L_x_25:
[----:B-1----:R-:W-:Y:S01]  /*1740*/  ULEA UR33, UR17, UR4, 0x3 ;  /* 0x0000000411217291 */ /* 0x002fe2000f8e18ff */
[----:B--2---:R-:W-:Y:S01]  /*1750*/  @!P5 MOV R3, 0xa000 ;  /* 0x0000a0000003d802 */ /* 0x004fe20000000f00 */
[----:B--2---:R-:W-:Y:S10]  /*1760*/  @P0 BRA `(.L_x_21) ;  /* 0x00000000000c0947 */ /* 0x004ff40003800000 */
[----:B------:R-:W-:-:S04]  /*1770*/  SHF.L.U32 R4, R17, 0x1f, RZ ;  /* 0x0000001f11047819 */ /* 0x000fc800000006ff */
[----:B------:R-:W2:Y:S02]  /*1780*/  SYNCS.PHASECHK.TRANS64.TRYWAIT P0, [UR33+0x28], R4 ;  /* 0x00002804ff0075a7 */ /* 0x000ea40008001121 */
[----:B--2---:R-:W-:Y:S05]  /*1790*/  @!P0 BRA `(.L_x_22) ;  /* 0x0000007800548947 */ /* 0x004fea0003800000 */
.L_x_21:
[----:B------:R2:W-:Y:S01]  /*17a0*/  @!P5 SYNCS.ARRIVE.TRANS64 RZ, [UR33], R3 ;  /* 0x00000003ffffd9a7 */ /* 0x0005e20008000021 */
[----:B------:R-:W-:Y:S04]  /*17b0*/  BSSY.RECONVERGENT B0, `(.L_x_23) ;  /* 0x0000003000007945 */ /* 0x000fe80003800200 */
[----:B------:R-:W-:Y:S05]  /*17c0*/  @P4 BRA `(.L_x_24) ;  /* 0x0000000000044947 */ /* 0x000fea0003800000 */
[----:B------:R-:W-:Y:S05]  /*17d0*/  BPT.TRAP 0x1 ;  /* 0x000000040000795c */ /* 0x000fea0000300000 */
.L_x_24:
[----:B------:R-:W-:Y:S05]  /*17e0*/  BSYNC.RECONVERGENT B0 ;  /* 0x0000000000007941 */ /* 0x000fea0003800200 */
.L_x_23:
[----:B------:R-:W-:Y:S02]  /*17f0*/  UIADD3 UR6, UPT, UPT, UR17, 0x1, URZ ;  /* 0x0000000111067890 */ /* 0x000fe4000fffe0ff */
[----:B------:R-:W-:Y:S02]  /*1800*/  ULEA UR32, UR17, UR4, 0xd ;  /* 0x0000000411207291 */ /* 0x000fe4000f8e68ff */
[----:B------:R-:W-:Y:S02]  /*1810*/  UISETP.NE.AND UP0, UPT, UR6, 0x5, UPT ;  /* 0x000000050600788c */ /* 0x000fe4000bf05270 */
[----:B------:R-:W-:Y:S02]  /*1820*/  UIADD3 UR26, UP1, UPT, UR22, 0x80, URZ ;  /* 0x00000080161a7890 */ /* 0x000fe4000ff3e0ff */
[----:B------:R-:W-:Y:S02]  /*1830*/  USEL UR9, URZ, 0x1, UP0 ;  /* 0x00000001ff097887 */ /* 0x000fe40008000000 */
[----:B------:R-:W-:-:S02]  /*1840*/  USEL UR6, UR6, URZ, UP0 ;  /* 0x000000ff06067287 */ /* 0x000fc40008000000 */
[----:B------:R-:W-:Y:S02]  /*1850*/  UIADD3 UR20, UP0, UPT, UR22, 0x180, URZ ;  /* 0x0000018016147890 */ /* 0x000fe4000ff1e0ff */
[----:B------:R-:W-:Y:S01]  /*1860*/  ULEA UR8, UR6, UR4, 0x3 ;  /* 0x0000000406087291 */ /* 0x000fe2000f8e18ff */
[----:B------:R-:W-:Y:S01]  /*1870*/  LOP3.LUT R17, R17, UR9, RZ, 0x3c, !PT ;  /* 0x0000000911117c12 */ /* 0x000fe2000f8e3cff */
[----:B------:R-:W-:Y:S02]  /*1880*/  USHF.L.U32 UR34, UR16, 0x7, URZ ;  /* 0x0000000710227899 */ /* 0x000fe400080006ff */
[----:B------:R-:W-:Y:S01]  /*1890*/  UIADD3.X UR27, UPT, UPT, URZ, UR23, URZ, UP1, !UPT ;  /* 0x00000017ff1b7290 */ /* 0x000fe20008ffe4ff */
[----:B-1----:R-:W-:Y:S01]  /*18a0*/  SHF.L.U32 R2, R17, 0x1f, RZ ;  /* 0x0000001f11027819 */ /* 0x002fe200000006ff */
[----:B------:R-:W-:Y:S02]  /*18b0*/  UIADD3 UR32, UPT, UPT, UR32, 0x6400, URZ ;  /* 0x0000640020207890 */ /* 0x000fe4000fffe0ff */
[----:B------:R-:W-:Y:S01]  /*18c0*/  UIADD3.X UR21, UPT, UPT, URZ, UR23, URZ, UP0, !UPT ;  /* 0x00000017ff157290 */ /* 0x000fe200087fe4ff */
[----:B------:R1:W1:Y:S01]  /*18d0*/  SYNCS.PHASECHK.TRANS64.TRYWAIT P0, [UR8+0x28], R2 ;  /* 0x00002802ff0075a7 */ /* 0x0002620008001108 */
[----:B------:R-:W-:Y:S01]  /*18e0*/  ULEA UR8, UR17, UR4, 0xf ;  /* 0x0000000411087291 */ /* 0x000fe2000f8e78ff */
[----:B------:R-:W-:Y:S01]  /*18f0*/  UMOV UR18, 0x0 ;  /* 0x0000000000127882 */ /* 0x000fe20000000000 */
[----:B------:R-:W-:-:S02]  /*1900*/  UMOV UR19, 0x10000000 ;  /* 0x1000000000137882 */ /* 0x000fc40000000000 */
[----:B------:R-:W-:Y:S01]  /*1910*/  UIADD3 UR8, UPT, UPT, UR8, 0x10400, URZ ;  /* 0x0001040008087890 */ /* 0x000fe2000fffe0ff */
[----:B------:R1:W-:Y:S01]  /*1920*/  UTMALDG.3D [UR32], [UR26], desc[UR18] ;  /* 0x000012201a0075b4 */ /* 0x0003e20008011000 */
[----:B------:R-:W-:Y:S01]  /*1930*/  UMOV UR12, UR36 ;  /* 0x00000024000c7c82 */ /* 0x000fe20008000000 */
[----:B------:R-:W-:Y:S01]  /*1940*/  UMOV UR9, UR33 ;  /* 0x0000002100097c82 */ /* 0x000fe20008000000 */
[----:B------:R-:W-:Y:S01]  /*1950*/  UMOV UR10, UR34 ;  /* 0x00000022000a7c82 */ /* 0x000fe20008000000 */
[----:B------:R-:W-:Y:S01]  /*1960*/  UIADD3 UR16, UPT, UPT, UR16, 0x1, URZ ;  /* 0x0000000110107890 */ /* 0x000fe2000fffe0ff */
[----:B------:R-:W-:Y:S01]  /*1970*/  UMOV UR24, UR5 ;  /* 0x0000000500187c82 */ /* 0x000fe20008000000 */
[----:B------:R-:W-:Y:S02]  /*1980*/  UMOV UR17, UR6 ;  /* 0x0000000600117c82 */ /* 0x000fe40008000000 */
[----:B------:R1:W-:Y:S01]  /*1990*/  UTMALDG.3D [UR8], [UR20], desc[UR18] ;  /* 0x00001208140075b4 */ /* 0x0003e20008011000 */
[----:B------:R-:W-:-:S09]  /*19a0*/  UISETP.NE.AND UP0, UPT, UR16, UR5, UPT ;  /* 0x000000051000728c */ /* 0x000fd2000bf05270 */
[----:B------:R-:W-:Y:S05]  /*19b0*/  BRA.U UP0, `(.L_x_25) ;  /* 0xfffffffd00607547 */ /* 0x000fea000b83ffff */
.L_x_20:
[----:B-1----:R-:W-:Y:S01]  /*19c0*/  ULEA UR8, UR6, UR4, 0x3 ;  /* 0x0000000406087291 */ /* 0x002fe2000f8e18ff */
[----:B------:R-:W-:Y:S01]  /*19d0*/  SHF.L.U32 R2, R17, 0x1f, RZ ;  /* 0x0000001f11027819 */ /* 0x000fe200000006ff */
[----:B------:R-:W-:Y:S01]  /*19e0*/  @!P1 SYNCS.ARRIVE.TRANS64.A1T0 RZ, [UR4+0x98], RZ ;  /* 0x000098ffffff99a7 */ /* 0x000fe20008100004 */
[----:B------:R-:W-:-:S06]  /*19f0*/  UISETP.GT.AND UP0, UPT, UR15, UR14, UPT ;  /* 0x0000000e0f00728c */ /* 0x000fcc000bf04270 */
[----:B--2---:R1:W2:Y:S03]  /*1a00*/  SYNCS.PHASECHK.TRANS64.TRYWAIT P0, [UR8+0x28], R2 ;  /* 0x00002802ff0075a7 */ /* 0x0042a60008001108 */
[----:B------:R-:W-:Y:S05]  /*1a10*/  BRA.U !UP0, `(.L_x_26) ;  /* 0x0000000108ac7547 */ /* 0x000fea000b800000 */
[----:B------:R-:W-:Y:S01]  /*1a20*/  UIADD3 UR21, UPT, UPT, UR7, UR24, URZ ;  /* 0x0000001807157290 */ /* 0x000fe2000fffe0ff */
[----:B------:R-:W-:-:S11]  /*1a30*/  UMOV UR25, UR6 ;  /* 0x0000000600197c82 */ /* 0x000fd60008000000 */
.L_x_31:
[----:B-1----:R-:W-:Y:S01]  /*1a40*/  ULEA UR17, UR25, UR4, 0x3 ;  /* 0x0000000419117291 */ /* 0x002fe2000f8e18ff */
[----:B--2---:R-:W-:Y:S01]  /*1a50*/  @!P5 MOV R3, 0xa000 ;  /* 0x0000a0000003d802 */ /* 0x004fe20000000f00 */
[----:B--2---:R-:W-:Y:S10]  /*1a60*/  @P0 BRA `(.L_x_27) ;  /* 0x00000000000c0947 */ /* 0x004ff40003800000 */
[----:B------:R-:W-:-:S04]  /*1a70*/  SHF.L.U32 R4, R17, 0x1f, RZ ;  /* 0x0000001f11047819 */ /* 0x000fc800000006ff */
[----:B------:R-:W2:Y:S02]  /*1a80*/  SYNCS.PHASECHK.TRANS64.TRYWAIT P0, [UR17+0x28], R4 ;  /* 0x00002804ff0075a7 */ /* 0x000ea40008001111 */
[----:B--2---:R-:W-:Y:S05]  /*1a90*/  @!P0 BRA `(.L_x_28) ;  /* 0x0000007400ac8947 */ /* 0x004fea0003800000 */
.L_x_27:
[----:B------:R2:W-:Y:S01]  /*1aa0*/  @!P5 SYNCS.ARRIVE.TRANS64 RZ, [UR17], R3 ;  /* 0x00000003ffffd9a7 */ /* 0x0005e20008000011 */
[----:B------:R-:W-:Y:S04]  /*1ab0*/  BSSY.RECONVERGENT B0, `(.L_x_29) ;  /* 0x0000003000007945 */ /* 0x000fe80003800200 */
[----:B------:R-:W-:Y:S05]  /*1ac0*/  @P4 BRA `(.L_x_30) ;  /* 0x0000000000044947 */ /* 0x000fea0003800000 */
[----:B------:R-:W-:Y:S05]  /*1ad0*/  BPT.TRAP 0x1 ;  /* 0x000000040000795c */ /* 0x000fea0000300000 */
.L_x_30:
[----:B------:R-:W-:Y:S05]  /*1ae0*/  BSYNC.RECONVERGENT B0 ;  /* 0x0000000000007941 */ /* 0x000fea0003800200 */
.L_x_29:
        /* <DEDUP_REMOVED lines=10> */
[----:B------:R-:W-:Y:S01]  /*1b90*/  UIADD3 UR16, UPT, UPT, UR16, 0x6400, URZ ;  /* 0x0000640010107890 */ /* 0x000fe2000fffe0ff */
[----:B-1----:R-:W-:Y:S01]  /*1ba0*/  SHF.L.U32 R2, R17, 0x1f, RZ ;  /* 0x0000001f11027819 */ /* 0x002fe200000006ff */
[----:B------:R-:W-:Y:S02]  /*1bb0*/  UIADD3.X UR31, UPT, UPT, URZ, UR23, URZ, UP1, !UPT ;  /* 0x00000017ff1f7290 */ /* 0x000fe40008ffe4ff */
[----:B------:R-:W-:Y:S01]  /*1bc0*/  UIADD3.X UR29, UPT, UPT, URZ, UR23, URZ, UP0, !UPT ;  /* 0x00000017ff1d7290 */ /* 0x000fe200087fe4ff */
[----:B------:R1:W1:Y:S01]  /*1bd0*/  SYNCS.PHASECHK.TRANS64.TRYWAIT P0, [UR8+0x28], R2 ;  /* 0x00002802ff0075a7 */ /* 0x0002620008001108 */
[----:B------:R-:W-:Y:S01]  /*1be0*/  ULEA UR8, UR25, UR4, 0xf ;  /* 0x0000000419087291 */ /* 0x000fe2000f8e78ff */
[----:B------:R-:W-:Y:S01]  /*1bf0*/  UMOV UR26, 0x0 ;  /* 0x00000000001a7882 */ /* 0x000fe20000000000 */
[----:B------:R-:W-:-:S02]  /*1c00*/  UMOV UR27, 0x10000000 ;  /* 0x10000000001b7882 */ /* 0x000fc40000000000 */
[----:B------:R-:W-:Y:S01]  /*1c10*/  UIADD3 UR8, UPT, UPT, UR8, 0x10400, URZ ;  /* 0x0001040008087890 */ /* 0x000fe2000fffe0ff */
[----:B------:R-:W-:Y:S01]  /*1c20*/  UMOV UR19, UR35 ;  /* 0x0000002300137c82 */ /* 0x000fe20008000000 */
[----:B------:R-:W-:Y:S01]  /*1c30*/  UMOV UR20, UR36 ;  /* 0x0000002400147c82 */ /* 0x000fe20008000000 */
[----:B------:R-:W-:Y:S01]  /*1c40*/  UMOV UR12, UR36 ;  /* 0x00000024000c7c82 */ /* 0x000fe20008000000 */
[----:B------:R-:W-:Y:S01]  /*1c50*/  UMOV UR9, UR17 ;  /* 0x0000001100097c82 */ /* 0x000fe20008000000 */
[----:B------:R-:W-:Y:S01]  /*1c60*/  UMOV UR10, UR18 ;  /* 0x00000012000a7c82 */ /* 0x000fe20008000000 */
[----:B------:R1:W-:Y:S01]  /*1c70*/  UTMALDG.3D [UR16], [UR30], desc[UR26] ;  /* 0x00001a101e0075b4 */ /* 0x0003e20008011000 */
[----:B------:R-:W-:Y:S01]  /*1c80*/  UIADD3 UR24, UPT, UPT, UR24, 0x1, URZ ;  /* 0x0000000118187890 */ /* 0x000fe2000fffe0ff */
[----:B------:R-:W-:-:S03]  /*1c90*/  UMOV UR25, UR6 ;  /* 0x0000000600197c82 */ /* 0x000fc60008000000 */
[----:B------:R-:W-:Y:S01]  /*1ca0*/  UISETP.NE.AND UP0, UPT, UR24, UR21, UPT ;  /* 0x000000151800728c */ /* 0x000fe2000bf05270 */
[----:B------:R1:W-:Y:S08]  /*1cb0*/  UTMALDG.3D [UR8], [UR28], desc[UR26] ;  /* 0x00001a081c0075b4 */ /* 0x0003f00008011000 */
[----:B------:R-:W-:Y:S05]  /*1cc0*/  BRA.U UP0, `(.L_x_31) ;  /* 0xfffffffd005c7547 */ /* 0x000fea000b83ffff */
.L_x_26:
[C---:B-1----:R-:W-:Y:S01]  /*1cd0*/  LEA R2, R16.reuse, UR4, 0x3 ;  /* 0x0000000410027c11 */ /* 0x042fe2000f8e18ff */
[----:B------:R-:W-:Y:S01]  /*1ce0*/  NOP ;  /* 0x0000000000007918 */ /* 0x000fe20000000000 */
[----:B--2---:R-:W-:Y:S02]  /*1cf0*/  SHF.L.U32 R3, R13, 0x1f, RZ ;  /* 0x0000001f0d037819 */ /* 0x004fe400000006ff */
[----:B------:R-:W-:Y:S02]  /*1d00*/  LEA R4, R16, UR4, 0x4 ;  /* 0x0000000410047c11 */ /* 0x000fe4000f8e20ff */
[----:B------:R-:W1:Y:S02]  /*1d10*/  SYNCS.PHASECHK.TRANS64.TRYWAIT P0, [R2+URZ+0xa0], R3 ;  /* 0x0000a003020075a7 */ /* 0x000e6400080011ff */
[----:B-1----:R-:W-:Y:S05]  /*1d20*/  @!P0 BRA `(.L_x_32) ;  /* 0x0000007400208947 */ /* 0x002fea0003800000 */
.L_x_129:
[----:B------:R-:W2:Y:S01]  /*1d30*/  LDS.128 R4, [R4+0x130] ;  /* 0x0001300004047984 */ /* 0x000ea20000000c00 */
[----:B---3--:R-:W-:Y:S01]  /*1d40*/  ISETP.GE.AND P0, PT, R40, 0x1, PT ;  /* 0x000000012800780c */ /* 0x008fe20003f06270 */
[----:B-1----:R-:W-:Y:S01]  /*1d50*/  VIADD R2, R2, 0xb0 ;  /* 0x000000b002027836 */ /* 0x002fe20000000000 */
[----:B------:R-:W-:Y:S01]  /*1d60*/  @!PT LDS RZ, [RZ] ;  /* 0x00000000fffff984 */ /* 0x000fe20000000800 */
[----:B------:R-:W-:Y:S01]  /*1d70*/  @!PT LDS RZ, [RZ] ;  /* 0x00000000fffff984 */ /* 0x000fe20000000800 */
[----:B------:R-:W-:Y:S01]  /*1d80*/  @!PT LDS RZ, [RZ] ;  /* 0x00000000fffff984 */ /* 0x000fe20000000800 */
[----:B------:R-:W-:Y:S01]  /*1d90*/  @!PT LDS RZ, [RZ] ;  /* 0x00000000fffff984 */ /* 0x000fe20000000800 */
[----:B------:R1:W-:Y:S06]  /*1da0*/  MEMBAR.ALL.CTA ;  /* 0x0000000000007992 */ /* 0x0003ec0000008000 */
[----:B-1----:R-:W1:Y:S01]  /*1db0*/  FENCE.VIEW.ASYNC.S ;  /* 0x00000000000073c6 */ /* 0x002e620000000000 */
[----:B------:R-:W-:-:S04]  /*1dc0*/  PRMT R2, RZ, 0x654, R2 ;  /* 0x00000654ff027816 */ /* 0x000fc80000000002 */
[----:B-1----:R1:W-:Y:S01]  /*1dd0*/  SYNCS.ARRIVE.TRANS64.RED.A1T0 RZ, [R2+URZ], RZ ;  /* 0x000000ff02ff79a7 */ /* 0x0023e200081004ff */
[----:B--2---:R-:W-:-:S13]  /*1de0*/  LOP3.LUT P2, RZ, R6, 0x1, RZ, 0xc0, !PT ;  /* 0x0000000106ff7812 */ /* 0x004fda000784c0ff */
[----:B------:R-:W-:Y:S01]  /*1df0*/  @P2 SHF.R.U32.HI R3, RZ, 0x10, R5 ;  /* 0x00000010ff032819 */ /* 0x000fe20000011605 */
[----:B------:R-:W-:Y:S01]  /*1e00*/  VOTEU.ANY UP0, P2 ;  /* 0x0000000000ff7886 */ /* 0x000fe20001000100 */
[----:B------:R-:W-:Y:S02]  /*1e10*/  @P2 MOV R10, R4 ;  /* 0x00000004000a2202 */ /* 0x000fe40000000f00 */
[----:B------:R-:W-:Y:S02]  /*1e20*/  @P2 R2UR.BROADCAST UR8, R3 ;  /* 0x00000000030822ca */ /* 0x000fe400008e0000 */
[----:B------:R-:W-:-:S11]  /*1e30*/  @P2 LOP3.LUT R9, R5, 0xffff, RZ, 0xc0, !PT ;  /* 0x0000ffff05092812 */ /* 0x000fd600078ec0ff */
[----:B------:R-:W-:Y:S01]  /*1e40*/  @UP0 UMOV UR36, UR8 ;  /* 0x0000000800240c82 */ /* 0x000fe20008000000 */
[----:B-1----:R-:W-:Y:S05]  /*1e50*/  @!P0 BRA `(.L_x_33) ;  /* 0x0000000000b88947 */ /* 0x002fea0003800000 */
[----:B------:R-:W4:Y:S01]  /*1e60*/  LDC.64 R4, c[0x0][0xb18] ;  /* 0x0002c600ff047b82 */ /* 0x000f220000000a00 */
[----:B------:R-:W-:-:S07]  /*1e70*/  ISETP.NE.AND P3, PT, R40, 0x1, PT ;  /* 0x000000012800780c */ /* 0x000fce0003f65270 */
[----:B------:R-:W1:Y:S08]  /*1e80*/  LDC.64 R6, c[0x0][0xb10] ;  /* 0x0002c400ff067b82 */ /* 0x000e700000000a00 */
[----:B------:R-:W2:Y:S08]  /*1e90*/  LDC R14, c[0x0][0xb20] ;  /* 0x0002c800ff0e7b82 */ /* 0x000eb00000000800 */
[----:B------:R-:W3:Y:S01]  /*1ea0*/  LDC R15, c[0x0][0xb0c] ;  /* 0x0002c300ff0f7b82 */ /* 0x000ee20000000800 */
[----:B----4-:R-:W-:Y:S01]  /*1eb0*/  IMAD.HI.U32 R19, R0, R5, RZ ;  /* 0x0000000500137227 */ /* 0x010fe200078e00ff */
[----:B------:R-:W-:-:S03]  /*1ec0*/  ISETP.NE.AND P0, PT, R4, 0x1, PT ;  /* 0x000000010400780c */ /* 0x000fc60003f05270 */
[----:B------:R-:W-:-:S03]  /*1ed0*/  IMAD.HI.U32 R5, R9, R5, RZ ;  /* 0x0000000509057227 */ /* 0x000fc600078e00ff */
[----:B------:R-:W4:Y:S01]  /*1ee0*/  LDC.64 R2, c[0x0][0xb28] ;  /* 0x0002ca00ff027b82 */ /* 0x000f220000000a00 */
[----:B-1----:R-:W-:-:S04]  /*1ef0*/  IMAD.HI.U32 R20, R8, R6, RZ ;  /* 0x0000000608147227 */ /* 0x002fc800078e00ff */
[----:B------:R-:W-:Y:S01]  /*1f00*/  IMAD.HI.U32 R21, R10, R6, RZ ;  /* 0x000000060a157227 */ /* 0x000fe200078e00ff */
[----:B------:R-:W-:Y:S02]  /*1f10*/  SHF.R.U32.HI R20, RZ, R7, R20 ;  /* 0x00000007ff147219 */ /* 0x000fe40000011614 */
[-C--:B--2---:R-:W-:Y:S02]  /*1f20*/  SHF.R.U32.HI R19, RZ, R14.reuse, R19 ;  /* 0x0000000eff137219 */ /* 0x084fe40000011613 */
[----:B------:R-:W-:Y:S02]  /*1f30*/  SHF.R.U32.HI R5, RZ, R14, R5 ;  /* 0x0000000eff057219 */ /* 0x000fe40000011605 */
[----:B------:R-:W-:Y:S02]  /*1f40*/  SEL R19, R0, R19, !P0 ;  /* 0x0000001300137207 */ /* 0x000fe40004000000 */
[----:B------:R-:W-:Y:S02]  /*1f50*/  SHF.R.U32.HI R21, RZ, R7, R21 ;  /* 0x00000007ff157219 */ /* 0x000fe40000011615 */
[----:B---3--:R-:W-:-:S02]  /*1f60*/  ISETP.NE.AND P1, PT, R15, 0x1, PT ;  /* 0x000000010f00780c */ /* 0x008fc40003f25270 */
[----:B------:R-:W-:Y:S02]  /*1f70*/  SEL R5, R9, R5, !P0 ;  /* 0x0000000509057207 */ /* 0x000fe40004000000 */
[----:B------:R-:W-:Y:S02]  /*1f80*/  SEL R20, R8, R20, !P1 ;  /* 0x0000001408147207 */ /* 0x000fe40004800000 */
[----:B------:R-:W-:Y:S01]  /*1f90*/  SEL R21, R10, R21, !P1 ;  /* 0x000000150a157207 */ /* 0x000fe20004800000 */
[----:B----4-:R-:W-:-:S04]  /*1fa0*/  IMAD.HI.U32 R18, R19, R2, RZ ;  /* 0x0000000213127227 */ /* 0x010fc800078e00ff */
        /* <DEDUP_REMOVED lines=10> */
[----:B------:R-:W-:-:S04]  /*2050*/  @!P0 IMAD.HI.U32 R7, R21, R2, RZ ;  /* 0x0000000215078227 */ /* 0x000fc800078e00ff */
[----:B------:R-:W-:Y:S01]  /*2060*/  IMAD.MOV R2, RZ, RZ, -R6 ;  /* 0x000000ffff027224 */ /* 0x000fe200078e0a06 */
[----:B------:R-:W-:Y:S02]  /*2070*/  @!P0 SHF.R.U32.HI R3, RZ, R3, R7 ;  /* 0x00000003ff038219 */ /* 0x000fe40000011607 */
[----:B------:R-:W-:Y:S01]  /*2080*/  IADD3 R7, PT, PT, -R5, RZ, RZ ;  /* 0x000000ff05077210 */ /* 0x000fe20007ffe1ff */
[----:B------:R-:W-:Y:S01]  /*2090*/  IMAD R2, R40, R2, R5 ;  /* 0x0000000228027224 */ /* 0x000fe200078e0205 */
        /* <DEDUP_REMOVED lines=10> */
.L_x_33:
[----:B------:R-:W1:Y:S02]  /*2140*/  LDCU UR8, c[0x0][0xb30] ;  /* 0x00016600ff0877ac */ /* 0x000e640008000800 */
[----:B-1----:R-:W-:-:S09]  /*2150*/  UISETP.NE.AND UP0, UPT, UR8, 0x1, UPT ;  /* 0x000000010800788c */ /* 0x002fd2000bf05270 */
[----:B------:R-:W-:Y:S05]  /*2160*/  BRA.U UP0, `(.L_x_34) ;  /* 0x0000000100407547 */ /* 0x000fea000b800000 */
[----:B------:R-:W1:Y:S08]  /*2170*/  LDC.64 R4, c[0x0][0xb10] ;  /* 0x0002c400ff047b82 */ /* 0x000e700000000a00 */
[----:B------:R-:W2:Y:S08]  /*2180*/  LDC.64 R2, c[0x0][0xb18] ;  /* 0x0002c600ff027b82 */ /* 0x000eb00000000a00 */
[----:B------:R-:W3:Y:S08]  /*2190*/  LDC R6, c[0x0][0xb20] ;  /* 0x0002c800ff067b82 */ /* 0x000ef00000000800 */
[----:B------:R-:W4:Y:S01]  /*21a0*/  LDC R7, c[0x0][0xb0c] ;  /* 0x0002c300ff077b82 */ /* 0x000f220000000800 */
[----:B-1----:R-:W-:-:S05]  /*21b0*/  IMAD.HI.U32 R4, R10, R4, RZ ;  /* 0x000000040a047227 */ /* 0x002fca00078e00ff */
[----:B------:R-:W-:Y:S01]  /*21c0*/  SHF.R.U32.HI R4, RZ, R5, R4 ;  /* 0x00000005ff047219 */ /* 0x000fe20000011604 */
[----:B--2---:R-:W-:Y:S01]  /*21d0*/  IMAD.HI.U32 R3, R9, R3, RZ ;  /* 0x0000000309037227 */ /* 0x004fe200078e00ff */
[----:B------:R-:W-:-:S04]  /*21e0*/  ISETP.NE.AND P0, PT, R2, 0x1, PT ;  /* 0x000000010200780c */ /* 0x000fc80003f05270 */
[----:B---3--:R-:W-:-:S04]  /*21f0*/  SHF.R.U32.HI R3, RZ, R6, R3 ;  /* 0x00000006ff037219 */ /* 0x008fc80000011603 */
[----:B------:R-:W-:Y:S02]  /*2200*/  SEL R3, R9, R3, !P0 ;  /* 0x0000000309037207 */ /* 0x000fe40004000000 */
[----:B----4-:R-:W-:-:S04]  /*2210*/  ISETP.NE.AND P1, PT, R7, 0x1, PT ;  /* 0x000000010700780c */ /* 0x010fc80003f25270 */
[----:B------:R-:W-:-:S05]  /*2220*/  SEL R4, R10, R4, !P1 ;  /* 0x000000040a047207 */ /* 0x000fca0004800000 */
[----:B------:R-:W-:Y:S02]  /*2230*/  IMAD.IADD R5, R3, 0x1, -R4 ;  /* 0x0000000103057824 */ /* 0x000fe400078e0a04 */
[----:B------:R-:W-:Y:S02]  /*2240*/  IMAD.IADD R3, R4, 0x1, -R3 ;  /* 0x0000000104037824 */ /* 0x000fe400078e0a03 */
[----:B------:R-:W-:Y:S02]  /*2250*/  IMAD R10, R5, R7, R10 ;  /* 0x00000007050a7224 */ /* 0x000fe400078e020a */
[----:B------:R-:W-:-:S07]  /*2260*/  IMAD R9, R3, R2, R9 ;  /* 0x0000000203097224 */ /* 0x000fce00078e0209 */
.L_x_34:
[----:B------:R-:W-:Y:S01]  /*2270*/  VIADD R16, R16, 0x1 ;  /* 0x0000000110107836 */ /* 0x000fe20000000000 */
[----:B------:R-:W-:Y:S01]  /*2280*/  PLOP3.LUT P1, PT, PT, PT, PT, 0x80, 0x8 ;  /* 0x000000000008781c */ /* 0x000fe20003f2f070 */
[----:B------:R-:W-:Y:S02]  /*2290*/  IMAD.IADD R15, R10, 0x1, R95 ;  /* 0x000000010a0f7824 */ /* 0x000fe400078e025f */
[----:B------:R-:W-:Y:S01]  /*22a0*/  IMAD.IADD R14, R9, 0x1, R94 ;  /* 0x00000001090e7824 */ /* 0x000fe200078e025e */
[----:B------:R-:W-:-:S04]  /*22b0*/  ISETP.NE.AND P0, PT, R16, 0x2, PT ;  /* 0x000000021000780c */ /* 0x000fc80003f05270 */
[----:B------:R-:W-:Y:S02]  /*22c0*/  SEL R2, RZ, 0x1, P0 ;  /* 0x00000001ff027807 */ /* 0x000fe40000000000 */
[----:B------:R-:W-:Y:S02]  /*22d0*/  SEL R16, R16, RZ, P0 ;  /* 0x000000ff10107207 */ /* 0x000fe40000000000 */
[----:B------:R-:W-:Y:S01]  /*22e0*/  LOP3.LUT R13, R13, R2, RZ, 0x3c, !PT ;  /* 0x000000020d0d7212 */ /* 0x000fe200078e3cff */
[----:B------:R-:W-:Y:S06]  /*22f0*/  @P2 BRA `(.L_x_35) ;  /* 0xfffffff000982947 */ /* 0x000fec000383ffff */
[----:B------:R-:W-:Y:S01]  /*2300*/  UIADD3 UR4, UPT, UPT, UR4, 0x28, URZ ;  /* 0x0000002804047890 */ /* 0x000fe2000fffe0ff */
[----:B------:R-:W-:-:S03]  /*2310*/  SHF.L.U32 R2, R17, 0x1f, RZ ;  /* 0x0000001f11027819 */ /* 0x000fc600000006ff */
[----:B------:R-:W-:-:S09]  /*2320*/  ULEA UR5, UR6, UR4, 0x3 ;  /* 0x0000000406057291 */ /* 0x000fd2000f8e18ff */
[----:B------:R-:W1:Y:S02]  /*2330*/  SYNCS.PHASECHK.TRANS64.TRYWAIT P0, [UR5], R2 ;  /* 0x00000002ff0075a7 */ /* 0x000e640008001105 */
[----:B-1----:R-:W-:Y:S05]  /*2340*/  @!P0 BRA `(.L_x_36) ;  /* 0x0000006c00ac8947 */ /* 0x002fea0003800000 */
.L_x_131:
[----:B------:R-:W-:-:S04]  /*2350*/  UIADD3 UR6, UPT, UPT, UR6, 0x1, URZ ;  /* 0x0000000106067890 */ /* 0x000fc8000fffe0ff */
[----:B------:R-:W-:-:S04]  /*2360*/  UISETP.NE.AND UP0, UPT, UR6, 0x5, UPT ;  /* 0x000000050600788c */ /* 0x000fc8000bf05270 */
[----:B------:R-:W-:Y:S02]  /*2370*/  USEL UR7, URZ, 0x1, UP0 ;  /* 0x00000001ff077887 */ /* 0x000fe40008000000 */
[----:B------:R-:W-:-:S04]  /*2380*/  USEL UR6, UR6, URZ, UP0 ;  /* 0x000000ff06067287 */ /* 0x000fc80008000000 */
[----:B------:R-:W-:Y:S01]  /*2390*/  ULEA UR5, UR6, UR4, 0x3 ;  /* 0x0000000406057291 */ /* 0x000fe2000f8e18ff */
[----:B-1----:R-:W-:-:S04]  /*23a0*/  LOP3.LUT R2, R17, UR7, RZ, 0x3c, !PT ;  /* 0x0000000711027c12 */ /* 0x002fc8000f8e3cff */
[----:B------:R-:W-:-:S04]  /*23b0*/  SHF.L.U32 R3, R2, 0x1f, RZ ;  /* 0x0000001f02037819 */ /* 0x000fc800000006ff */
[----:B------:R-:W1:Y:S02]  /*23c0*/  SYNCS.PHASECHK.TRANS64.TRYWAIT P0, [UR5], R3 ;  /* 0x00000003ff0075a7 */ /* 0x000e640008001105 */
[----:B-1----:R-:W-:Y:S05]  /*23d0*/  @!P0 BRA `(.L_x_37) ;  /* 0x0000006c00a08947 */ /* 0x002fea0003800000 */
.L_x_133:
[----:B------:R-:W-:-:S04]  /*23e0*/  UIADD3 UR6, UPT, UPT, UR6, 0x1, URZ ;  /* 0x0000000106067890 */ /* 0x000fc8000fffe0ff */
[----:B------:R-:W-:-:S04]  /*23f0*/  UISETP.NE.AND UP0, UPT, UR6, 0x5, UPT ;  /* 0x000000050600788c */ /* 0x000fc8000bf05270 */
[----:B------:R-:W-:Y:S02]  /*2400*/  USEL UR7, URZ, 0x1, UP0 ;  /* 0x00000001ff077887 */ /* 0x000fe40008000000 */
[----:B------:R-:W-:-:S04]  /*2410*/  USEL UR6, UR6, URZ, UP0 ;  /* 0x000000ff06067287 */ /* 0x000fc80008000000 */
[----:B------:R-:W-:Y:S01]  /*2420*/  ULEA UR5, UR6, UR4, 0x3 ;  /* 0x0000000406057291 */ /* 0x000fe2000f8e18ff */
[----:B------:R-:W-:-:S04]  /*2430*/  LOP3.LUT R2, R2, UR7, RZ, 0x3c, !PT ;  /* 0x0000000702027c12 */ /* 0x000fc8000f8e3cff */
[----:B-1----:R-:W-:-:S04]  /*2440*/  SHF.L.U32 R3, R2, 0x1f, RZ ;  /* 0x0000001f02037819 */ /* 0x002fc800000006ff */
[----:B------:R-:W1:Y:S02]  /*2450*/  SYNCS.PHASECHK.TRANS64.TRYWAIT P0, [UR5], R3 ;  /* 0x00000003ff0075a7 */ /* 0x000e640008001105 */
[----:B-1----:R-:W-:Y:S05]  /*2460*/  @!P0 BRA `(.L_x_38) ;  /* 0x0000006c00948947 */ /* 0x002fea0003800000 */
.L_x_135:
        /* <DEDUP_REMOVED lines=9> */
.L_x_137:
[----:B------:R-:W-:-:S04]  /*2500*/  UIADD3 UR6, UPT, UPT, UR6, 0x1, URZ ;  /* 0x0000000106067890 */ /* 0x000fc8000fffe0ff */
[----:B------:R-:W-:-:S04]  /*2510*/  UISETP.NE.AND UP0, UPT, UR6, 0x5, UPT ;  /* 0x000000050600788c */ /* 0x000fc8000bf05270 */
[----:B------:R-:W-:Y:S02]  /*2520*/  USEL UR5, URZ, 0x1, UP0 ;  /* 0x00000001ff057887 */ /* 0x000fe40008000000 */
[----:B------:R-:W-:-:S04]  /*2530*/  USEL UR6, UR6, URZ, UP0 ;  /* 0x000000ff06067287 */ /* 0x000fc80008000000 */
[----:B------:R-:W-:Y:S01]  /*2540*/  ULEA UR6, UR6, UR4, 0x3 ;  /* 0x0000000406067291 */ /* 0x000fe2000f8e18ff */
[----:B------:R-:W-:-:S04]  /*2550*/  LOP3.LUT R2, R2, UR5, RZ, 0x3c, !PT ;  /* 0x0000000502027c12 */ /* 0x000fc8000f8e3cff */
[----:B------:R-:W-:Y:S01]  /*2560*/  SHF.L.U32 R2, R2, 0x1f, RZ ;  /* 0x0000001f02027819 */ /* 0x000fe200000006ff */
[----:B-1--4-:R-:W-:-:S07]  /*2570*/  IMAD.U32 R0, RZ, RZ, UR6 ;  /* 0x00000006ff007e24 */ /* 0x012fce000f8e00ff */
.L_x_40:
[----:B-1----:R1:W2:Y:S02]  /*2580*/  SYNCS.PHASECHK.TRANS64.TRYWAIT P0, [R0+URZ], R2 ;  /* 0x00000002000075a7 */ /* 0x0022a400080011ff */
[----:B--2---:R-:W-:Y:S05]  /*2590*/  @!P0 NANOSLEEP.SYNCS 0x989680 ;  /* 0x009896800000895d */ /* 0x004fea0003900000 */
[----:B------:R-:W2:Y:S02]  /*25a0*/  @!P0 SYNCS.PHASECHK.TRANS64 P0, [R0+URZ], R2 ;  /* 0x00000002000085a7 */ /* 0x000ea400080010ff */
[----:B--2---:R-:W-:Y:S05]  /*25b0*/  @P0 EXIT ;  /* 0x000000000000094d */ /* 0x004fea0003800000 */
[----:B------:R-:W-:Y:S05]  /*25c0*/  BRA `(.L_x_40) ;  /* 0xfffffffc00ec7947 */ /* 0x000fea000383ffff */
.L_x_17:
[----:B------:R-:W-:-:S04]  /*25d0*/  UISETP.NE.AND UP1, UPT, UR37, URZ, UPT ;  /* 0x000000ff2500728c */ /* 0x000fc8000bf25270 */
[----:B------:R-:W-:-:S09]  /*25e0*/  UISETP.NE.OR UP1, UPT, UR8, 0x1, UP1 ;  /* 0x000000010800788c */ /* 0x000fd20008f25670 */
[----:B------:R-:W-:Y:S05]  /*25f0*/  BRA.U UP1, `(.L_x_41) ;  /* 0x0000000501487547 */ /* 0x000fea000b800000 */
[----:B------:R-:W-:Y:S01]  /*2600*/  ISETP.NE.AND P2, PT, R2, RZ, PT ;  /* 0x000000ff0200720c */ /* 0x000fe20003f45270 */
[----:B------:R-:W-:Y:S01]  /*2610*/  IMAD.MOV.U32 R12, RZ, RZ, 0x1 ;  /* 0x00000001ff0c7424 */ /* 0x000fe200078e00ff */
[----:B------:R-:W-:Y:S02]  /*2620*/  CS2R R10, SRZ ;  /* 0x00000000000a7805 */ /* 0x000fe4000001ff00 */
[----:B------:R-:W-:Y:S01]  /*2630*/  CS2R R8, SRZ ;  /* 0x0000000000087805 */ /* 0x000fe2000001ff00 */
[----:B------:R-:W-:Y:S01]  /*2640*/  UMOV UR4, 0x400 ;  /* 0x0000040000047882 */ /* 0x000fe20000000000 */
[----:B------:R-:W-:Y:S01]  /*2650*/  UMOV UR6, URZ ;  /* 0x000000ff00067c82 */ /* 0x000fe20008000000 */
[----:B------:R-:W-:-:S12]  /*2660*/  ULEA UR37, UR37, UR4, 0x18 ;  /* 0x0000000425257291 */ /* 0x000fd8000f8ec0ff */
.L_x_45:
[----:B------:R-:W-:Y:S02]  /*2670*/  LEA R0, R8, UR37, 0x3 ;  /* 0x0000002508007c11 */ /* 0x000fe4000f8e18ff */
[----:B------:R-:W-:-:S03]  /*2680*/  SHF.L.U32 R4, R9, 0x1f, RZ ;  /* 0x0000001f09047819 */ /* 0x000fc600000006ff */
[----:B------:R-:W-:Y:S01]  /*2690*/  VIADD R5, R0, 0x110 ;  /* 0x0000011000057836 */ /* 0x000fe20000000000 */
[----:B------:R-:W1:Y:S02]  /*26a0*/  SYNCS.PHASECHK.TRANS64.TRYWAIT P0, [R0+URZ+0x100], R4 ;  /* 0x00010004000075a7 */ /* 0x000e6400080011ff */
[----:B-1----:R-:W-:Y:S05]  /*26b0*/  @!P0 BRA `(.L_x_42) ;  /* 0x0000006c00308947 */ /* 0x002fea0003800000 */
.L_x_138:
[----:B------:R-:W-:Y:S01]  /*26c0*/  ULEA UR5, UR6, UR37, 0x3 ;  /* 0x0000002506057291 */ /* 0x000fe2000f8e18ff */
[----:B-1----:R-:W-:Y:S01]  /*26d0*/  PRMT R0, RZ, 0x654, R5 ;  /* 0x00000654ff007816 */ /* 0x002fe20000000005 */
[----:B------:R-:W-:Y:S01]  /*26e0*/  @!P2 IMAD.MOV.U32 R4, RZ, RZ, 0x10 ;  /* 0x00000010ff04a424 */ /* 0x000fe200078e00ff */
[----:B------:R-:W-:Y:S01]  /*26f0*/  SHF.L.U32 R5, R12, 0x1f, RZ ;  /* 0x0000001f0c057819 */ /* 0x000fe200000006ff */
[----:B------:R-:W-:Y:S01]  /*2700*/  UIADD3 UR4, UPT, UPT, UR5, 0xa0, URZ ;  /* 0x000000a005047890 */ /* 0x000fe2000fffe0ff */
[----:B------:R1:W-:Y:S05]  /*2710*/  SYNCS.ARRIVE.TRANS64.RED.A1T0 RZ, [R0+URZ], RZ ;  /* 0x000000ff00ff79a7 */ /* 0x0003ea00081004ff */
[----:B------:R-:W-:Y:S01]  /*2720*/  IMAD.U32 R6, RZ, RZ, UR4 ;  /* 0x00000004ff067e24 */ /* 0x000fe2000f8e00ff */
[----:B------:R-:W2:Y:S04]  /*2730*/  SYNCS.PHASECHK.TRANS64.TRYWAIT P0, [UR5+0xb0], R5 ;  /* 0x0000b005ff0075a7 */ /* 0x000ea80008001105 */
[----:B------:R-:W-:Y:S01]  /*2740*/  PRMT R6, R2, 0x654, R6 ;  /* 0x0000065402067816 */ /* 0x000fe20000000006 */
[----:B-12---:R-:W-:Y:S06]  /*2750*/  @!P0 BRA `(.L_x_43) ;  /* 0x0000006c001c8947 */ /* 0x006fec0003800000 */
.L_x_140:
[----:B------:R-:W-:Y:S01]  /*2760*/  ULEA UR4, UR6, UR37, 0x4 ;  /* 0x0000002506047291 */ /* 0x000fe2000f8e20ff */
[----:B------:R-:W-:Y:S01]  /*2770*/  SEL R3, R6, R3, !P2 ;  /* 0x0000000306037207 */ /* 0x000fe20005000000 */
[----:B------:R-:W-:Y:S01]  /*2780*/  UIADD3 UR5, UPT, UPT, UR5, 0xa0, URZ ;  /* 0x000000a005057890 */ /* 0x000fe2000fffe0ff */
[----:B-1----:R-:W-:Y:S01]  /*2790*/  LEA R0, R11, UR37, 0x3 ;  /* 0x000000250b007c11 */ /* 0x002fe2000f8e18ff */
[----:B------:R-:W-:Y:S01]  /*27a0*/  UIADD3 UR4, UPT, UPT, UR4, 0x130, URZ ;  /* 0x0000013004047890 */ /* 0x000fe2000fffe0ff */
[----:B------:R1:W-:Y:S01]  /*27b0*/  @!P2 SYNCS.ARRIVE.TRANS64.RED RZ, [R3+URZ], R4 ;  /* 0x0000000403ffa9a7 */ /* 0x0003e200080004ff */
[----:B------:R-:W-:Y:S01]  /*27c0*/  UIADD3 UR6, UPT, UPT, UR6, 0x1, URZ ;  /* 0x0000000106067890 */ /* 0x000fe2000fffe0ff */
[----:B------:R-:W-:-:S03]  /*27d0*/  VIADD R8, R8, 0x1 ;  /* 0x0000000108087836 */ /* 0x000fc60000000000 */
[----:B------:R-:W-:Y:S02]  /*27e0*/  UISETP.NE.AND UP0, UPT, UR6, 0x2, UPT ;  /* 0x000000020600788c */ /* 0x000fe4000bf05270 */
[----:B------:R-:W-:Y:S01]  /*27f0*/  ISETP.NE.AND P0, PT, R8, 0x2, PT ;  /* 0x000000020800780c */ /* 0x000fe20003f05270 */
[----:B------:R-:W-:Y:S06]  /*2800*/  UGETNEXTWORKID.BROADCAST [UR4], [UR5] ;  /* 0x00000000040073ca */ /* 0x000fec0008000100 */
[----:B------:R-:W-:Y:S02]  /*2810*/  USEL UR4, URZ, 0x1, UP0 ;  /* 0x00000001ff047887 */ /* 0x000fe40008000000 */
[----:B------:R-:W-:-:S04]  /*2820*/  USEL UR6, UR6, URZ, UP0 ;  /* 0x000000ff06067287 */ /* 0x000fc80008000000 */
[----:B------:R-:W-:Y:S02]  /*2830*/  LOP3.LUT R12, R12, UR4, RZ, 0x3c, !PT ;  /* 0x000000040c0c7c12 */ /* 0x000fe4000f8e3cff */
[----:B-1----:R-:W-:-:S04]  /*2840*/  SHF.L.U32 R4, R10, 0x1f, RZ ;  /* 0x0000001f0a047819 */ /* 0x002fc800000006ff */
[----:B------:R-:W1:Y:S02]  /*2850*/  SYNCS.PHASECHK.TRANS64.TRYWAIT P1, [R0+URZ+0xa0], R4 ;  /* 0x0000a004000075a7 */ /* 0x000e6400080211ff */
[----:B-1----:R-:W-:Y:S05]  /*2860*/  @!P1 BRA `(.L_x_44) ;  /* 0x0000006800f09947 */ /* 0x002fea0003800000 */
.L_x_141:
[C---:B-1----:R-:W-:Y:S01]  /*2870*/  LEA R4, R11.reuse, UR37, 0x4 ;  /* 0x000000250b047c11 */ /* 0x042fe2000f8e20ff */
[----:B------:R-:W-:Y:S01]  /*2880*/  VIADD R0, R0, 0xb0 ;  /* 0x000000b000007836 */ /* 0x000fe20000000000 */
[----:B------:R-:W-:Y:S01]  /*2890*/  SEL R8, R8, RZ, P0 ;  /* 0x000000ff08087207 */ /* 0x000fe20000000000 */
[----:B------:R-:W-:-:S03]  /*28a0*/  VIADD R11, R11, 0x1 ;  /* 0x000000010b0b7836 */ /* 0x000fc60000000000 */
[----:B------:R-:W1:Y:S01]  /*28b0*/  LDS.128 R4, [R4+0x130] ;  /* 0x0001300004047984 */ /* 0x000e620000000c00 */
[----:B------:R-:W-:Y:S02]  /*28c0*/  PRMT R0, RZ, 0x654, R0 ;  /* 0x00000654ff007816 */ /* 0x000fe40000000000 */
[C---:B------:R-:W-:Y:S01]  /*28d0*/  ISETP.NE.AND P1, PT, R11.reuse, 0x2, PT ;  /* 0x000000020b00780c */ /* 0x040fe20003f25270 */
[----:B------:R-:W-:Y:S01]  /*28e0*/  @!PT LDS RZ, [RZ] ;  /* 0x00000000fffff984 */ /* 0x000fe20000000800 */
[----:B------:R-:W-:Y:S01]  /*28f0*/  @!PT LDS RZ, [RZ] ;  /* 0x00000000fffff984 */ /* 0x000fe20000000800 */
[----:B------:R-:W-:Y:S01]  /*2900*/  @!PT LDS RZ, [RZ] ;  /* 0x00000000fffff984 */ /* 0x000fe20000000800 */
[----:B------:R-:W-:Y:S01]  /*2910*/  @!PT LDS RZ, [RZ] ;  /* 0x00000000fffff984 */ /* 0x000fe20000000800 */
[----:B------:R2:W-:Y:S06]  /*2920*/  MEMBAR.ALL.CTA ;  /* 0x0000000000007992 */ /* 0x0005ec0000008000 */
[----:B--2---:R-:W2:Y:S01]  /*2930*/  FENCE.VIEW.ASYNC.S ;  /* 0x00000000000073c6 */ /* 0x004ea20000000000 */
[----:B------:R-:W-:Y:S01]  /*2940*/  SEL R11, R11, RZ, P1 ;  /* 0x000000ff0b0b7207 */ /* 0x000fe20000800000 */
[----:B--2---:R2:W-:Y:S01]  /*2950*/  SYNCS.ARRIVE.TRANS64.RED.A1T0 RZ, [R0+URZ], RZ ;  /* 0x000000ff00ff79a7 */ /* 0x0045e200081004ff */
[----:B-1----:R-:W-:-:S02]  /*2960*/  LOP3.LUT P3, RZ, R6, 0x1, RZ, 0xc0, !PT ;  /* 0x0000000106ff7812 */ /* 0x002fc4000786c0ff */
[----:B------:R-:W-:-:S04]  /*2970*/  SEL R4, RZ, 0x1, P1 ;  /* 0x00000001ff047807 */ /* 0x000fc80000800000 */
[----:B------:R-:W-:Y:S02]  /*2980*/  LOP3.LUT R10, R10, R4, RZ, 0x3c, !PT ;  /* 0x000000040a0a7212 */ /* 0x000fe400078e3cff */
[----:B--2---:R-:W-:-:S04]  /*2990*/  SEL R0, RZ, 0x1, P0 ;  /* 0x00000001ff007807 */ /* 0x004fc80000000000 */
[----:B------:R-:W-:Y:S01]  /*29a0*/  LOP3.LUT R9, R9, R0, RZ, 0x3c, !PT ;  /* 0x0000000009097212 */ /* 0x000fe200078e3cff */
[----:B------:R-:W-:Y:S06]  /*29b0*/  @P3 BRA `(.L_x_45) ;  /* 0xfffffffc002c3947 */ /* 0x000fec000383ffff */
[----:B------:R-:W-:Y:S01]  /*29c0*/  ULEA UR5, UR6, UR37, 0x3 ;  /* 0x0000002506057291 */ /* 0x000fe2000f8e18ff */
[----:B------:R-:W-:-:S08]  /*29d0*/  SHF.L.U32 R2, R12, 0x1f, RZ ;  /* 0x0000001f0c027819 */ /* 0x000fd000000006ff */
[----:B------:R-:W1:Y:S02]  /*29e0*/  SYNCS.PHASECHK.TRANS64 P0, [UR5+0xb0], R2 ;  /* 0x0000b002ff0075a7 */ /* 0x000e640008001005 */
[----:B-1----:R-:W-:Y:S05]  /*29f0*/  @P0 BRA `(.L_x_46) ;  /* 0x0000000000080947 */ /* 0x002fea0003800000 */
[----:B------:R-:W1:Y:S02]  /*2a00*/  SYNCS.PHASECHK.TRANS64.TRYWAIT P0, [UR5+0xb0], R2 ;  /* 0x0000b002ff0075a7 */ /* 0x000e640008001105 */
[----:B-1----:R-:W-:Y:S05]  /*2a10*/  @!P0 BRA `(.L_x_47) ;  /* 0x0000006800988947 */ /* 0x002fea0003800000 */
.L_x_46:
[----:B------:R-:W-:-:S04]  /*2a20*/  UIADD3 UR4, UPT, UPT, UR6, 0x1, URZ ;  /* 0x0000000106047890 */ /* 0x000fc8000fffe0ff */
[----:B------:R-:W-:-:S04]  /*2a30*/  UISETP.NE.AND UP0, UPT, UR4, 0x2, UPT ;  /* 0x000000020400788c */ /* 0x000fc8000bf05270 */
[----:B------:R-:W-:Y:S02]  /*2a40*/  USEL UR7, URZ, 0x1, UP0 ;  /* 0x00000001ff077887 */ /* 0x000fe40008000000 */
[----:B------:R-:W-:-:S04]  /*2a50*/  USEL UR4, UR4, URZ, UP0 ;  /* 0x000000ff04047287 */ /* 0x000fc80008000000 */
[----:B------:R-:W-:Y:S01]  /*2a60*/  ULEA UR4, UR4, UR37, 0x3 ;  /* 0x0000002504047291 */ /* 0x000fe2000f8e18ff */
[----:B-1----:R-:W-:-:S04]  /*2a70*/  LOP3.LUT R2, R12, UR7, RZ, 0x3c, !PT ;  /* 0x000000070c027c12 */ /* 0x002fc8000f8e3cff */
[----:B------:R-:W-:-:S04]  /*2a80*/  SHF.L.U32 R0, R2, 0x1f, RZ ;  /* 0x0000001f02007819 */ /* 0x000fc800000006ff */
[----:B------:R-:W1:Y:S02]  /*2a90*/  SYNCS.PHASECHK.TRANS64 P0, [UR4+0xb0], R0 ;  /* 0x0000b000ff0075a7 */ /* 0x000e640008001004 */
[----:B-1----:R-:W-:Y:S05]  /*2aa0*/  @P0 EXIT ;  /* 0x000000000000094d */ /* 0x002fea0003800000 */
[----:B------:R-:W-:Y:S02]  /*2ab0*/  SHF.L.U32 R2, R2, 0x1f, RZ ;  /* 0x0000001f02027819 */ /* 0x000fe400000006ff */
[----:B------:R-:W-:-:S07]  /*2ac0*/  MOV R0, UR4 ;  /* 0x0000000400007c02 */ /* 0x000fce0008000f00 */
.L_x_48:
[----:B-1----:R1:W2:Y:S02]  /*2ad0*/  SYNCS.PHASECHK.TRANS64.TRYWAIT P0, [R0+URZ+0xb0], R2 ;  /* 0x0000b002000075a7 */ /* 0x0022a400080011ff */
[----:B--2---:R-:W-:Y:S05]  /*2ae0*/  @!P0 NANOSLEEP.SYNCS 0x989680 ;  /* 0x009896800000895d */ /* 0x004fea0003900000 */
[----:B------:R-:W2:Y:S02]  /*2af0*/  @!P0 SYNCS.PHASECHK.TRANS64 P0, [R0+URZ+0xb0], R2 ;  /* 0x0000b002000085a7 */ /* 0x000ea400080010ff */
[----:B--2---:R-:W-:Y:S05]  /*2b00*/  @P0 EXIT ;  /* 0x000000000000094d */ /* 0x004fea0003800000 */
[----:B------:R-:W-:Y:S05]  /*2b10*/  BRA `(.L_x_48) ;  /* 0xfffffffc00ec7947 */ /* 0x000fea000383ffff */
.L_x_41:
[----:B------:R-:W-:-:S09]  /*2b20*/  UISETP.NE.AND UP1, UPT, UR8, URZ, UPT ;  /* 0x000000ff0800728c */ /* 0x000fd2000bf25270 */
[----:B------:R-:W-:Y:S05]  /*2b30*/  BRA.U UP1, `(.L_x_49) ;  /* 0x0000000d01cc7547 */ /* 0x000fea000b800000 */
[----:B------:R-:W-:Y:S01]  /*2b40*/  UMOV UR4, 0x40 ;  /* 0x0000004000047882 */ /* 0x000fe20000000000 */
[----:B------:R-:W-:Y:S01]  /*2b50*/  NOP ;  /* 0x0000000000007918 */ /* 0x000fe20000000000 */
[----:B------:R-:W-:Y:S01]  /*2b60*/  ULEA UR4, UR37, UR4, 0x18 ;  /* 0x0000000425047291 */ /* 0x000fe2000f8ec0ff */
[----:B------:R-:W-:Y:S02]  /*2b70*/  UMOV UR5, 0x400 ;  /* 0x0000040000057882 */ /* 0x000fe40000000000 */
[----:B------:R-:W-:-:S06]  /*2b80*/  ULEA UR37, UR37, UR5, 0x18 ;  /* 0x0000000525257291 */ /* 0x000fcc000f8ec0ff */
[----:B------:R-:W1:Y:S02]  /*2b90*/  LDS.U8 R0, [UR4+0x1c] ;  /* 0x00001c04ff007984 */ /* 0x000e640008000000 */
[----:B-1----:R-:W-:-:S13]  /*2ba0*/  ISETP.NE.AND P0, PT, R0, RZ, PT ;  /* 0x000000ff0000720c */ /* 0x002fda0003f05270 */
[----:B------:R-:W-:Y:S05]  /*2bb0*/  @P0 BRA `(.L_x_50) ;  /* 0x0000000000580947 */ /* 0x000fea0003800000 */
[----:B------:R-:W-:-:S13]  /*2bc0*/  ELECT P0, URZ, PT ;  /* 0x0000000000ff782f */ /* 0x000fda0003800000 */
[----:B------:R-:W-:Y:S05]  /*2bd0*/  @!P0 BRA `(.L_x_51) ;  /* 0x0000000000608947 */ /* 0x000fea0003800000 */
[----:B------:R-:W-:Y:S01]  /*2be0*/  UMOV UR5, 0x10 ;  /* 0x0000001000057882 */ /* 0x000fe20000000000 */
[----:B------:R-:W-:Y:S01]  /*2bf0*/  HFMA2 R0, -RZ, RZ, 0, 5.9604644775390625e-08 ;  /* 0x00000001ff007431 */ /* 0x000fe200000001ff */
[----:B------:R-:W-:-:S03]  /*2c00*/  MOV R2, 0xffff ;  /* 0x0000ffff00027802 */ /* 0x000fc60000000f00 */
[----:B------:R-:W-:Y:S04]  /*2c10*/  DEPBAR.LE SB1, 0x36 ;  /* 0x00009d800000791a */ /* 0x000fe80000000000 */
[----:B------:R-:W1:Y:S02]  /*2c20*/  UTCATOMSWS.FIND_AND_SET.ALIGN UP0, UR5, UR5 ;  /* 0x00000005000575e3 */ /* 0x000e640008000800 */
[----:B-1----:R-:W-:Y:S01]  /*2c30*/  MOV R3, UR5 ;  /* 0x0000000500037c02 */ /* 0x002fe20008000f00 */
[----:B------:R-:W-:Y:S06]  /*2c40*/  BRA.U UP0, `(.L_x_52) ;  /* 0x0000000100187547 */ /* 0x000fec000b800000 */
.L_x_53:
[----:B------:R-:W-:Y:S05]  /*2c50*/  NANOSLEEP 0x64 ;  /* 0x000000640000795d */ /* 0x000fea0003800000 */
[----:B------:R-:W-:-:S05]  /*2c60*/  UMOV UR5, 0x10 ;  /* 0x0000001000057882 */ /* 0x000fca0000000000 */
[----:B------:R-:W-:Y:S04]  /*2c70*/  DEPBAR.LE SB1, 0x36 ;  /* 0x00009d800000791a */ /* 0x000fe80000000000 */
[----:B------:R-:W1:Y:S02]  /*2c80*/  UTCATOMSWS.FIND_AND_SET.ALIGN UP0, UR5, UR5 ;  /* 0x00000005000575e3 */ /* 0x000e640008000800 */
[----:B-1----:R-:W-:Y:S01]  /*2c90*/  MOV R3, UR5 ;  /* 0x0000000500037c02 */ /* 0x002fe20008000f00 */
[----:B------:R-:W-:Y:S05]  /*2ca0*/  BRA.U !UP0, `(.L_x_53) ;  /* 0xfffffffd08e87547 */ /* 0x000fea000b83ffff */
.L_x_52:
[-C--:B------:R-:W-:Y:S02]  /*2cb0*/  SHF.L.U32 R2, R2, R3.reuse, RZ ;  /* 0x0000000302027219 */ /* 0x080fe400000006ff */
[----:B------:R-:W-:Y:S01]  /*2cc0*/  SHF.L.U32 R0, R0, R3, RZ ;  /* 0x0000000300007219 */ /* 0x000fe200000006ff */
[----:B------:R-:W-:Y:S02]  /*2cd0*/  IMAD.SHL.U32 R3, R3, 0x20, RZ ;  /* 0x0000002003037824 */ /* 0x000fe400078e00ff */
[----:B------:R1:W-:Y:S04]  /*2ce0*/  ATOMS.OR RZ, [UR4+0x14], R2 ;  /* 0x00001402ffff798c */ /* 0x0003e8000b000004 */
[----:B------:R1:W-:Y:S04]  /*2cf0*/  ATOMS.OR RZ, [UR4+0x18], R0 ;  /* 0x00001800ffff798c */ /* 0x0003e8000b000004 */
[----:B------:R1:W-:Y:S01]  /*2d00*/  STS [UR37+0x150], R3 ;  /* 0x00015003ff007988 */ /* 0x0003e20008000825 */
[----:B------:R-:W-:Y:S05]  /*2d10*/  BRA `(.L_x_51) ;  /* 0x0000000000107947 */ /* 0x000fea0003800000 */
.L_x_50:
[----:B------:R-:W-:Y:S02]  /*2d20*/  MOV R0, 0xffffffff ;  /* 0xffffffff00007802 */ /* 0x000fe40000000f00 */
[----:B------:R-:W-:-:S03]  /*2d30*/  MOV R2, 0x2d60 ;  /* 0x00002d6000027802 */ /* 0x000fc60000000f00 */
[----:B------:R1:W-:Y:S04]  /*2d40*/  STS [UR37+0x150], R0 ;  /* 0x00015000ff007988 */ /* 0x0003e80008000825 */
[----:B-1-3-5:R-:W-:Y:S05]  /*2d50*/  CALL.REL.NOINC `($__internal_1_$__cuda_sm10x_tcgen05_guardrail_trap_phase_invalid_during_alloc) ;  /* 0x0000006c00dc7944 */ /* 0x02afea0003c00000 */
.L_x_51:
[----:B------:R-:W-:Y:S05]  /*2d60*/  WARPSYNC.ALL ;  /* 0x0000000000007948 */ /* 0x000fea0003800000 */
[----:B------:R-:W2:Y:S01]  /*2d70*/  S2UR UR5, SR_CgaCtaId ;  /* 0x00000000000579c3 */ /* 0x000ea20000008800 */
[----:B------:R-:W-:Y:S01]  /*2d80*/  UMOV UR4, 0x400 ;  /* 0x0000040000047882 */ /* 0x000fe20000000000 */
[----:B------:R-:W-:-:S06]  /*2d90*/  NOP ;  /* 0x0000000000007918 */ /* 0x000fcc0000000000 */
[----:B------:R-:W-:Y:S06]  /*2da0*/  BAR.ARV 0x6, 0xa0 ;  /* 0x0182800000007b1d */ /* 0x000fec0000002000 */
[----:B------:R-:W4:Y:S01]  /*2db0*/  LDCU UR7, c[0x0][0x38c] ;  /* 0x00007180ff0777ac */ /* 0x000f220008000800 */
[----:B------:R-:W-:Y:S01]  /*2dc0*/  IMAD.MOV.U32 R11, RZ, RZ, 0x1 ;  /* 0x00000001ff0b7424 */ /* 0x000fe200078e00ff */
[----:B------:R-:W-:Y:S01]  /*2dd0*/  CS2R R8, SRZ ;  /* 0x0000000000087805 */ /* 0x000fe2000001ff00 */
[----:B------:R-:W-:Y:S01]  /*2de0*/  IMAD.MOV.U32 R10, RZ, RZ, RZ ;  /* 0x000000ffff0a7224 */ /* 0x000fe200078e00ff */
[----:B------:R-:W3:Y:S01]  /*2df0*/  LDCU UR6, c[0x0][0x38c] ;  /* 0x00007180ff0677ac */ /* 0x000ee20008000800 */
[----:B------:R-:W-:Y:S01]  /*2e00*/  UMOV UR15, URZ ;  /* 0x000000ff000f7c82 */ /* 0x000fe20008000000 */
[----:B------:R-:W-:Y:S01]  /*2e10*/  UMOV UR14, URZ ;  /* 0x000000ff000e7c82 */ /* 0x000fe20008000000 */
[----:B--2---:R-:W-:Y:S01]  /*2e20*/  ULEA UR5, UR5, UR4, 0x18 ;  /* 0x0000000405057291 */ /* 0x004fe2000f8ec0ff */
[----:B------:R-:W-:Y:S01]  /*2e30*/  UMOV UR24, 0x0 ;  /* 0x0000000000187882 */ /* 0x000fe20000000000 */
[----:B------:R-:W-:-:S02]  /*2e40*/  UMOV UR25, 0x4400010 ;  /* 0x0440001000197882 */ /* 0x000fc40000000000 */
[----:B------:R-:W-:Y:S02]  /*2e50*/  UIADD3 UR10, UPT, UPT, UR5, 0x6400, URZ ;  /* 0x00006400050a7890 */ /* 0x000fe4000fffe0ff */
[----:B------:R-:W-:Y:S02]  /*2e60*/  UIADD3 UR11, UPT, UPT, UR5, 0x10400, URZ ;  /* 0x00010400050b7890 */ /* 0x000fe4000fffe0ff */
[----:B----4-:R-:W-:Y:S01]  /*2e70*/  UIADD3 UR7, UPT, UPT, UR7, 0x7f, URZ ;  /* 0x0000007f07077890 */ /* 0x010fe2000fffe0ff */
[----:B-1----:R-:W1:Y:S01]  /*2e80*/  LDS R0, [UR5+0x150] ;  /* 0x00015005ff007984 */ /* 0x002e620008000800 */
[----:B------:R-:W-:Y:S02]  /*2e90*/  USHF.R.U32.HI UR10, URZ, 0x4, UR10 ;  /* 0x00000004ff0a7899 */ /* 0x000fe4000801160a */
[----:B------:R-:W-:Y:S02]  /*2ea0*/  USHF.R.S32.HI UR4, URZ, 0x1f, UR7 ;  /* 0x0000001fff047899 */ /* 0x000fe40008011407 */
[----:B------:R-:W-:-:S02]  /*2eb0*/  USHF.R.U32.HI UR11, URZ, 0x4, UR11 ;  /* 0x00000004ff0b7899 */ /* 0x000fc4000801160b */
[----:B------:R-:W-:Y:S02]  /*2ec0*/  ULEA.HI UR4, UR4, UR7, URZ, 0x7 ;  /* 0x0000000704047291 */ /* 0x000fe4000f8f38ff */
[----:B------:R-:W-:Y:S02]  /*2ed0*/  ULOP3.LUT UR10, UR10, 0x3fff, URZ, 0xc0, !UPT ;  /* 0x00003fff0a0a7892 */ /* 0x000fe4000f8ec0ff */
[----:B------:R-:W-:Y:S02]  /*2ee0*/  USHF.R.S32.HI UR4, URZ, 0x7, UR4 ;  /* 0x00000007ff047899 */ /* 0x000fe40008011404 */
[----:B------:R-:W-:Y:S02]  /*2ef0*/  ULOP3.LUT UR11, UR11, 0x3fff, URZ, 0xc0, !UPT ;  /* 0x00003fff0b0b7892 */ /* 0x000fe4000f8ec0ff */
[----:B------:R-:W-:Y:S01]  /*2f00*/  UISETP.LT.AND UP0, UPT, UR4, 0x1, UPT ;  /* 0x000000010400788c */ /* 0x000fe2000bf01270 */
[----:B------:R-:W-:Y:S01]  /*2f10*/  UMOV UR22, 0x0 ;  /* 0x0000000000167882 */ /* 0x000fe20000000000 */
[----:B------:R-:W-:-:S02]  /*2f20*/  UMOV UR23, 0x4400010 ;  /* 0x0440001000177882 */ /* 0x000fc40000000000 */
[----:B------:R-:W-:Y:S02]  /*2f30*/  USEL UR9, UR4, 0x1, !UP0 ;  /* 0x0000000104097887 */ /* 0x000fe4000c000000 */
[----:B------:R-:W-:Y:S02]  /*2f40*/  ULOP3.LUT UR10, UR10, 0x10000, URZ, 0xfc, !UPT ;  /* 0x000100000a0a7892 */ /* 0x000fe4000f8efcff */
[----:B------:R-:W-:Y:S02]  /*2f50*/  ULOP3.LUT UR11, UR11, 0x10000, URZ, 0xfc, !UPT ;  /* 0x000100000b0b7892 */ /* 0x000fe4000f8efcff */
[----:B------:R-:W-:Y:S02]  /*2f60*/  UIADD3 UR9, UPT, UPT, -UR9, URZ, URZ ;  /* 0x000000ff09097290 */ /* 0x000fe4000fffe1ff */
[----:B---3--:R-:W-:Y:S01]  /*2f70*/  UISETP.GE.AND UP3, UPT, UR6, 0x1, UPT ;  /* 0x000000010600788c */ /* 0x008fe2000bf66270 */
[----:B------:R-:W-:Y:S01]  /*2f80*/  UMOV UR20, 0x0 ;  /* 0x0000000000147882 */ /* 0x000fe20000000000 */
[----:B------:R-:W-:Y:S01]  /*2f90*/  UMOV UR21, 0x4400010 ;  /* 0x0440001000157882 */ /* 0x000fe20000000000 */
[----:B------:R-:W-:Y:S01]  /*2fa0*/  UMOV UR18, 0x0 ;  /* 0x0000000000127882 */ /* 0x000fe20000000000 */
[----:B------:R-:W-:Y:S01]  /*2fb0*/  UMOV UR19, 0x4400010 ;  /* 0x0440001000137882 */ /* 0x000fe20000000000 */
[----:B-1----:R-:W-:-:S15]  /*2fc0*/  R2UR UR16, R0 ;  /* 0x00000000001072ca */ /* 0x002fde00000e0000 */
.L_x_60:
[----:B------:R-:W-:Y:S02]  /*2fd0*/  LEA R0, R10, UR5, 0x3 ;  /* 0x000000050a007c11 */ /* 0x000fe4000f8e18ff */
[----:B------:R-:W-:Y:S02]  /*2fe0*/  SHF.L.U32 R2, R9, 0x1f, RZ ;  /* 0x0000001f09027819 */ /* 0x000fe400000006ff */
[----:B------:R-:W-:Y:S01]  /*2ff0*/  PLOP3.LUT P0, PT, PT, PT, UP3, 0x80, 0x8 ;  /* 0x000000000008781c */ /* 0x000fe20003f0f038 */
[----:B------:R-:W-:Y:S01]  /*3000*/  VIADD R3, R0, 0xb0 ;  /* 0x000000b000037836 */ /* 0x000fe20000000000 */
[----:B-1----:R-:W1:Y:S02]  /*3010*/  SYNCS.PHASECHK.TRANS64.TRYWAIT P1, [R0+URZ+0xa0], R2 ;  /* 0x0000a002000075a7 */ /* 0x002e6400080211ff */
[----:B-1-3--:R-:W-:Y:S09]  /*3020*/  @!P1 BRA `(.L_x_54) ;  /* 0x00000064002c9947 */ /* 0x00aff20003800000 */
.L_x_143:
[----:B------:R-:W-:Y:S01]  /*3030*/  LEA R4, R10, UR5, 0x4 ;  /* 0x000000050a047c11 */ /* 0x000fe2000f8e20ff */
[----:B------:R-:W-:Y:S01]  /*3040*/  @UP3 ULEA UR6, UR14, UR5, 0x3 ;  /* 0x000000050e063291 */ /* 0x000fe2000f8e18ff */
[----:B------:R-:W-:Y:S01]  /*3050*/  PLOP3.LUT P2, PT, PT, PT, PT, 0x80, 0x8 ;  /* 0x000000000008781c */ /* 0x000fe20003f4f070 */
[----:B------:R-:W-:Y:S01]  /*3060*/  ULEA UR7, UR15, UR5, 0x3 ;  /* 0x000000050f077291 */ /* 0x000fe2000f8e18ff */
[----:B------:R-:W-:Y:S02]  /*3070*/  PRMT R3, RZ, 0x654, R3 ;  /* 0x00000654ff037816 */ /* 0x000fe40000000003 */
[----:B------:R-:W2:Y:S01]  /*3080*/  LDS.128 R4, [R4+0x130] ;  /* 0x0001300004047984 */ /* 0x000ea20000000c00 */
[----:B-1----:R-:W-:Y:S02]  /*3090*/  @P0 SHF.L.U32 R2, R8, 0x1f, RZ ;  /* 0x0000001f08020819 */ /* 0x002fe400000006ff */
[----:B------:R-:W-:Y:S01]  /*30a0*/  SHF.L.U32 R0, R11, 0x1f, RZ ;  /* 0x0000001f0b007819 */ /* 0x000fe200000006ff */
[----:B------:R-:W-:Y:S01]  /*30b0*/  @!PT LDS RZ, [RZ] ;  /* 0x00000000fffff984 */ /* 0x000fe20000000800 */
[----:B------:R-:W-:Y:S01]  /*30c0*/  @!PT LDS RZ, [RZ] ;  /* 0x00000000fffff984 */ /* 0x000fe20000000800 */
[----:B------:R-:W-:Y:S01]  /*30d0*/  @!PT LDS RZ, [RZ] ;  /* 0x00000000fffff984 */ /* 0x000fe20000000800 */
[----:B------:R-:W-:Y:S01]  /*30e0*/  @!PT LDS RZ, [RZ] ;  /* 0x00000000fffff984 */ /* 0x000fe20000000800 */
[----:B------:R1:W-:Y:S06]  /*30f0*/  MEMBAR.ALL.CTA ;  /* 0x0000000000007992 */ /* 0x0003ec0000008000 */
[----:B-1----:R-:W1:Y:S02]  /*3100*/  FENCE.VIEW.ASYNC.S ;  /* 0x00000000000073c6 */ /* 0x002e640000000000 */
[----:B-1----:R1:W-:Y:S01]  /*3110*/  SYNCS.ARRIVE.TRANS64.RED.A1T0 RZ, [R3+URZ], RZ ;  /* 0x000000ff03ff79a7 */ /* 0x0023e200081004ff */
[----:B------:R1:W3:Y:S01]  /*3120*/  @P0 SYNCS.PHASECHK.TRANS64.TRYWAIT P2, [UR6], R2 ;  /* 0x00000002ff0005a7 */ /* 0x0002e20008041106 */
[----:B------:R-:W-:Y:S01]  /*3130*/  ULEA.HI UR6, UR15, UR15, URZ, 0x1 ;  /* 0x0000000f0f067291 */ /* 0x000fe2000f8f08ff */
[----:B--2---:R-:W-:-:S03]  /*3140*/  LOP3.LUT P1, RZ, R6, 0x1, RZ, 0xc0, !PT ;  /* 0x0000000106ff7812 */ /* 0x004fc6000782c0ff */
[----:B------:R-:W-:Y:S02]  /*3150*/  USHF.L.U32 UR8, UR6, 0x7, URZ ;  /* 0x0000000706087899 */ /* 0x000fe400080006ff */
[----:B------:R-:W-:Y:S02]  /*3160*/  ULOP3.LUT UR6, UR6, 0xffe, URZ, 0xc0, !UPT ;  /* 0x00000ffe06067892 */ /* 0x000fe4000f8ec0ff */
[----:B------:R-:W-:Y:S02]  /*3170*/  ULOP3.LUT UR8, UR8, 0xffffff00, URZ, 0xc0, !UPT ;  /* 0xffffff0008087892 */ /* 0x000fe4000f8ec0ff */
[----:B------:R-:W-:Y:S02]  /*3180*/  UIADD3 UR6, UPT, UPT, -UR6, UR15, URZ ;  /* 0x0000000f06067290 */ /* 0x000fe4000fffe1ff */
[----:B------:R-:W-:Y:S01]  /*3190*/  UIADD3 UR8, UPT, UPT, UR16, UR8, URZ ;  /* 0x0000000810087290 */ /* 0x000fe2000fffe0ff */
[----:B------:R-:W2:Y:S03]  /*31a0*/  SYNCS.PHASECHK.TRANS64.TRYWAIT P0, [UR7+0xe0], R0 ;  /* 0x0000e000ff0075a7 */ /* 0x000ea60008001107 */
[----:B------:R-:W-:Y:S01]  /*31b0*/  ULEA UR8, UR6, UR8, 0x14 ;  /* 0x0000000806087291 */ /* 0x000fe2000f8ea0ff */
[----:B-123--:R-:W-:Y:S11]  /*31c0*/  @!P0 BRA `(.L_x_55) ;  /* 0x0000006000d88947 */ /* 0x00eff60003800000 */
.L_x_145:
[----:B------:R-:W-:Y:S01]  /*31d0*/  IADD3 R10, PT, PT, R10, 0x1, RZ ;  /* 0x000000010a0a7810 */ /* 0x000fe20007ffe0ff */
[----:B------:R-:W-:Y:S06]  /*31e0*/  BRA.U !UP3, `(.L_x_56) ;  /* 0x000000010bc07547 */ /* 0x000fec000b800000 */
[----:B------:R-:W-:Y:S01]  /*31f0*/  UPLOP3.LUT UP4, UPT, UPT, UPT, UPT, 0x40, 0x4 ;  /* 0x000000000004789c */ /* 0x000fe20003f8e870 */
[----:B------:R-:W-:Y:S01]  /*3200*/  UMOV UR13, UR9 ;  /* 0x00000009000d7c82 */ /* 0x000fe20008000000 */
[----:B------:R-:W-:Y:S01]  /*3210*/  UMOV UR12, UR4 ;  /* 0x00000004000c7c82 */ /* 0x000fe20008000000 */
[----:B------:R-:W-:-:S08]  /*3220*/  UMOV UR17, UR14 ;  /* 0x0000000e00117c82 */ /* 0x000fd00008000000 */
.L_x_59:
[----:B------:R-:W-:Y:S02]  /*3230*/  UIADD3 UR13, UPT, UPT, UR13, 0x1, URZ ;  /* 0x000000010d0d7890 */ /* 0x000fe4000fffe0ff */
[----:B--2---:R-:W-:Y:S02]  /*3240*/  ULEA UR6, UR17, UR5, 0x3 ;  /* 0x0000000511067291 */ /* 0x004fe4000f8e18ff */
[----:B------:R-:W-:Y:S01]  /*3250*/  UISETP.NE.AND UP0, UPT, UR13, URZ, UPT ;  /* 0x000000ff0d00728c */ /* 0x000fe2000bf05270 */
[----:B---3--:R-:W-:Y:S10]  /*3260*/  @P2 BRA `(.L_x_57) ;  /* 0x00000000000c2947 */ /* 0x008ff40003800000 */
[----:B-1----:R-:W-:Y:S04]  /*3270*/  SHF.L.U32 R2, R8, 0x1f, RZ ;  /* 0x0000001f08027819 */ /* 0x002fe800000006ff */
[----:B------:R-:W1:Y:S02]  /*3280*/  SYNCS.PHASECHK.TRANS64.TRYWAIT P0, [UR6], R2 ;  /* 0x00000002ff0075a7 */ /* 0x000e640008001106 */
[----:B-1----:R-:W-:Y:S05]  /*3290*/  @!P0 BRA `(.L_x_58) ;  /* 0x0000006000bc8947 */ /* 0x002fea0003800000 */
.L_x_57:
[----:B------:R-:W-:Y:S01]  /*32a0*/  UISETP.NE.AND UP1, UPT, UR12, 0x1, UPT ;  /* 0x000000010c00788c */ /* 0x000fe2000bf25270 */
[----:B------:R-:W-:Y:S01]  /*32b0*/  PLOP3.LUT P2, PT, PT, PT, PT, 0x80, 0x8 ;  /* 0x000000000008781c */ /* 0x000fe20003f4f070 */
[----:B------:R-:W-:Y:S02]  /*32c0*/  UIADD3 UR14, UPT, UPT, UR17, 0x1, URZ ;  /* 0x00000001110e7890 */ /* 0x000fe4000fffe0ff */
[----:B------:R-:W-:Y:S02]  /*32d0*/  ULEA UR28, UR17, UR11, 0xb ;  /* 0x0000000b111c7291 */ /* 0x000fe4000f8e58ff */
[----:B------:R-:W-:Y:S01]  /*32e0*/  UISETP.NE.AND UP2, UPT, UR14, 0x5, UPT ;  /* 0x000000050e00788c */ /* 0x000fe2000bf45270 */
[----:B------:R-:W-:Y:S01]  /*32f0*/  PLOP3.LUT P0, PT, PT, PT, UP1, 0x80, 0x8 ;  /* 0x000000000008781c */ /* 0x000fe20003f0f018 */
[----:B------:R-:W-:Y:S02]  /*3300*/  UIADD3 UR40, UPT, UPT, UR28, 0x2, URZ ;  /* 0x000000021c287890 */ /* 0x000fe4000fffe0ff */
[----:B------:R-:W-:Y:S02]  /*3310*/  USEL UR27, URZ, 0x1, UP2 ;  /* 0x00000001ff1b7887 */ /* 0x000fe40009000000 */
[----:B------:R-:W-:Y:S02]  /*3320*/  USEL UR14, UR14, URZ, UP2 ;  /* 0x000000ff0e0e7287 */ /* 0x000fe40009000000 */
[----:B------:R-:W-:Y:S02]  /*3330*/  UIADD3 UR36, UPT, UPT, UR28, 0x4, URZ ;  /* 0x000000041c247890 */ /* 0x000fe4000fffe0ff */
[----:B------:R-:W-:Y:S01]  /*3340*/  @UP1 ULEA UR26, UR14, UR5, 0x3 ;  /* 0x000000050e1a1291 */ /* 0x000fe2000f8e18ff */
[----:B------:R-:W-:Y:S01]  /*3350*/  LOP3.LUT R8, R8, UR27, RZ, 0x3c, !PT ;  /* 0x0000001b08087c12 */ /* 0x000fe2000f8e3cff */
[----:B------:R-:W-:Y:S02]  /*3360*/  UIADD3 UR32, UPT, UPT, UR28, 0x6, URZ ;  /* 0x000000061c207890 */ /* 0x000fe4000fffe0ff */
[----:B------:R-:W-:Y:S01]  /*3370*/  UIADD3 UR6, UPT, UPT, UR6, 0x28, URZ ;  /* 0x0000002806067890 */ /* 0x000fe2000fffe0ff */
[----:B-1----:R-:W-:Y:S01]  /*3380*/  @P0 SHF.L.U32 R0, R8, 0x1f, RZ ;  /* 0x0000001f08000819 */ /* 0x002fe200000006ff */
[----:B------:R-:W-:Y:S01]  /*3390*/  UIADD3 UR12, UPT, UPT, UR12, -0x1, URZ ;  /* 0xffffffff0c0c7890 */ /* 0x000fe2000fffe0ff */
[----:B------:R-:W-:Y:S02]  /*33a0*/  UMOV UR29, 0x40004040 ;  /* 0x40004040001d7882 */ /* 0x000fe40000000000 */
[----:B------:R2:W3:Y:S01]  /*33b0*/  @P0 SYNCS.PHASECHK.TRANS64.TRYWAIT P2, [UR26], R0 ;  /* 0x00000000ff0005a7 */ /* 0x0004e2000804111a */
[----:B------:R-:W-:Y:S01]  /*33c0*/  ULEA UR26, UR17, UR10, 0x9 ;  /* 0x0000000a111a7291 */ /* 0x000fe2000f8e48ff */
[----:B------:R-:W-:Y:S01]  /*33d0*/  UMOV UR27, 0x40004040 ;  /* 0x40004040001b7882 */ /* 0x000fe20000000000 */
[----:B------:R-:W-:Y:S02]  /*33e0*/  UMOV UR41, 0x40004040 ;  /* 0x4000404000297882 */ /* 0x000fe40000000000 */
[----:B------:R-:W-:Y:S02]  /*33f0*/  UIADD3 UR38, UPT, UPT, UR26, 0x2, URZ ;  /* 0x000000021a267890 */ /* 0x000fe4000fffe0ff */
[----:B------:R-:W-:Y:S02]  /*3400*/  UIADD3 UR34, UPT, UPT, UR26, 0x4, URZ ;  /* 0x000000041a227890 */ /* 0x000fe4000fffe0ff */
[----:B------:R-:W-:Y:S01]  /*3410*/  UIADD3 UR30, UPT, UPT, UR26, 0x6, URZ ;  /* 0x000000061a1e7890 */ /* 0x000fe2000fffe0ff */
[----:B------:R2:W-:Y:S01]  /*3420*/  UTCQMMA gdesc[UR26], gdesc[UR28], tmem[UR8], tmem[UR24], idesc[UR25], UP4 ;  /* 0x00ff181c1a0075ea */ /* 0x0005e2000a000308 */
[----:B------:R-:W-:Y:S01]  /*3430*/  UPLOP3.LUT UP4, UPT, UPT, UPT, UPT, 0x80, 0x8 ;  /* 0x000000000008789c */ /* 0x000fe20003f8f070 */
[----:B------:R-:W-:Y:S01]  /*3440*/  UMOV UR39, 0x40004040 ;  /* 0x4000404000277882 */ /* 0x000fe20000000000 */
[----:B------:R-:W-:Y:S01]  /*3450*/  UMOV UR37, 0x40004040 ;  /* 0x4000404000257882 */ /* 0x000fe20000000000 */
[----:B------:R2:W-:Y:S01]  /*3460*/  UTCQMMA gdesc[UR38], gdesc[UR40], tmem[UR8], tmem[UR22], idesc[UR23], UPT ;  /* 0x00ff1628260075ea */ /* 0x0005e2000b800308 */
[----:B------:R-:W-:Y:S01]  /*3470*/  UMOV UR35, 0x40004040 ;  /* 0x4000404000237882 */ /* 0x000fe20000000000 */
[----:B------:R-:W-:Y:S01]  /*3480*/  UMOV UR33, 0x40004040 ;  /* 0x4000404000217882 */ /* 0x000fe20000000000 */
[----:B------:R-:W-:Y:S01]  /*3490*/  UMOV UR31, 0x40004040 ;  /* 0x40004040001f7882 */ /* 0x000fe20000000000 */
[----:B------:R2:W-:Y:S01]  /*34a0*/  UTCQMMA gdesc[UR34], gdesc[UR36], tmem[UR8], tmem[UR20], idesc[UR21], UPT ;  /* 0x00ff1424220075ea */ /* 0x0005e2000b800308 */
[----:B------:R2:W-:Y:S01]  /*34b0*/  UTCQMMA gdesc[UR30], gdesc[UR32], tmem[UR8], tmem[UR18], idesc[UR19], UPT ;  /* 0x00ff12201e0075ea */ /* 0x0005e2000b800308 */
[----:B------:R2:W-:Y:S01]  /*34c0*/  UTCBAR [UR6], URZ ;  /* 0x000000ff060073e9 */ /* 0x0005e200080000ff */
[----:B------:R-:W-:Y:S01]  /*34d0*/  UMOV UR17, UR14 ;  /* 0x0000000e00117c82 */ /* 0x000fe20008000000 */
[----:B------:R-:W-:Y:S05]  /*34e0*/  BRA.U UP0, `(.L_x_59) ;  /* 0xfffffffd00507547 */ /* 0x000fea000b83ffff */
.L_x_56:
[----:B------:R-:W-:Y:S01]  /*34f0*/  UIADD3 UR15, UPT, UPT, UR15, 0x1, URZ ;  /* 0x000000010f0f7890 */ /* 0x000fe2000fffe0ff */
[C---:B------:R-:W-:Y:S01]  /*3500*/  ISETP.NE.AND P0, PT, R10.reuse, 0x2, PT ;  /* 0x000000020a00780c */ /* 0x040fe20003f05270 */
[----:B------:R-:W-:Y:S02]  /*3510*/  UIADD3 UR7, UPT, UPT, UR7, 0xc0, URZ ;  /* 0x000000c007077890 */ /* 0x000fe4000fffe0ff */
[----:B------:R-:W-:Y:S01]  /*3520*/  UISETP.NE.AND UP0, UPT, UR15, 0x4, UPT ;  /* 0x000000040f00788c */ /* 0x000fe2000bf05270 */
[----:B-12---:R-:W-:Y:S02]  /*3530*/  SEL R0, RZ, 0x1, P0 ;  /* 0x00000001ff007807 */ /* 0x006fe40000000000 */
[----:B------:R-:W-:Y:S01]  /*3540*/  SEL R10, R10, RZ, P0 ;  /* 0x000000ff0a0a7207 */ /* 0x000fe20000000000 */
[----:B------:R-:W-:Y:S01]  /*3550*/  USEL UR6, URZ, 0x1, UP0 ;  /* 0x00000001ff067887 */ /* 0x000fe20008000000 */
[----:B------:R-:W-:Y:S01]  /*3560*/  LOP3.LUT R9, R9, R0, RZ, 0x3c, !PT ;  /* 0x0000000009097212 */ /* 0x000fe200078e3cff */
[----:B------:R-:W-:Y:S01]  /*3570*/  USEL UR15, UR15, URZ, UP0 ;  /* 0x000000ff0f0f7287 */ /* 0x000fe20008000000 */
[----:B------:R1:W-:Y:S03]  /*3580*/  UTCBAR [UR7], URZ ;  /* 0x000000ff070073e9 */ /* 0x0003e600080000ff */
[----:B------:R-:W-:Y:S01]  /*3590*/  LOP3.LUT R11, R11, UR6, RZ, 0x3c, !PT ;  /* 0x000000060b0b7c12 */ /* 0x000fe2000f8e3cff */
[----:B------:R-:W-:Y:S07]  /*35a0*/  @P1 BRA `(.L_x_60) ;  /* 0xfffffff800881947 */ /* 0x000fee000383ffff */
[----:B------:R-:W2:Y:S01]  /*35b0*/  S2UR UR4, SR_CgaCtaId ;  /* 0x00000000000479c3 */ /* 0x000ea20000008800 */
[----:B------:R-:W-:Y:S01]  /*35c0*/  ELECT P0, URZ, PT ;  /* 0x0000000000ff782f */ /* 0x000fe20003800000 */
[----:B------:R-:W-:Y:S01]  /*35d0*/  IMAD.MOV.U32 R0, RZ, RZ, 0x1 ;  /* 0x00000001ff007424 */ /* 0x000fe200078e00ff */
[----:B------:R-:W-:Y:S01]  /*35e0*/  UIADD3 UR5, UPT, UPT, UR5, 0xe0, URZ ;  /* 0x000000e005057890 */ /* 0x000fe2000fffe0ff */
[----:B------:R-:W-:Y:S01]  /*35f0*/  SHF.L.U32 R2, R11, 0x1f, RZ ;  /* 0x0000001f0b027819 */ /* 0x000fe200000006ff */
[----:B------:R-:W-:-:S03]  /*3600*/  UMOV UR6, 0x40 ;  /* 0x0000004000067882 */ /* 0x000fc60000000000 */
[----:B------:R-:W-:Y:S01]  /*3610*/  UVIRTCOUNT.DEALLOC.SMPOOL 0x80 ;  /* 0x000000800000784c */ /* 0x000fe20000000000 */
[----:B--2---:R-:W-:Y:S02]  /*3620*/  ULEA UR4, UR4, UR6, 0x18 ;  /* 0x0000000604047291 */ /* 0x004fe4000f8ec0ff */
[----:B------:R-:W-:-:S07]  /*3630*/  ULEA UR6, UR15, UR5, 0x3 ;  /* 0x000000050f067291 */ /* 0x000fce000f8e18ff */
[----:B------:R2:W-:Y:S02]  /*3640*/  @P0 STS.U8 [UR4+0x1c], R0 ;  /* 0x00001c00ff000988 */ /* 0x0005e40008000004 */
[----:B------:R-:W4:Y:S02]  /*3650*/  SYNCS.PHASECHK.TRANS64.TRYWAIT P0, [UR6], R2 ;  /* 0x00000002ff0075a7 */ /* 0x000f240008001106 */
[----:B--2-4-:R-:W-:Y:S05]  /*3660*/  @!P0 BRA `(.L_x_61) ;  /* 0x0000005c00e08947 */ /* 0x014fea0003800000 */
.L_x_148:
[----:B-1----:R-:W-:-:S04]  /*3670*/  UIADD3 UR7, UPT, UPT, UR15, 0x1, URZ ;  /* 0x000000010f077890 */ /* 0x002fc8000fffe0ff */
[----:B------:R-:W-:-:S04]  /*3680*/  UISETP.NE.AND UP0, UPT, UR7, 0x4, UPT ;  /* 0x000000040700788c */ /* 0x000fc8000bf05270 */
[----:B------:R-:W-:Y:S02]  /*3690*/  USEL UR8, URZ, 0x1, UP0 ;  /* 0x00000001ff087887 */ /* 0x000fe40008000000 */
[----:B------:R-:W-:-:S04]  /*36a0*/  USEL UR7, UR7, URZ, UP0 ;  /* 0x000000ff07077287 */ /* 0x000fc80008000000 */
[----:B------:R-:W-:Y:S01]  /*36b0*/  ULEA UR6, UR7, UR5, 0x3 ;  /* 0x0000000507067291 */ /* 0x000fe2000f8e18ff */
[----:B--2---:R-:W-:-:S04]  /*36c0*/  LOP3.LUT R2, R11, UR8, RZ, 0x3c, !PT ;  /* 0x000000080b027c12 */ /* 0x004fc8000f8e3cff */
[----:B------:R-:W-:-:S04]  /*36d0*/  SHF.L.U32 R3, R2, 0x1f, RZ ;  /* 0x0000001f02037819 */ /* 0x000fc800000006ff */
[----:B------:R-:W1:Y:S02]  /*36e0*/  SYNCS.PHASECHK.TRANS64.TRYWAIT P0, [UR6], R3 ;  /* 0x00000003ff0075a7 */ /* 0x000e640008001106 */
[----:B-1----:R-:W-:Y:S05]  /*36f0*/  @!P0 BRA `(.L_x_62) ;  /* 0x0000005c00d48947 */ /* 0x002fea0003800000 */
.L_x_150:
        /* <DEDUP_REMOVED lines=9> */
.L_x_152:
[----:B------:R-:W-:-:S04]  /*3790*/  UIADD3 UR7, UPT, UPT, UR7, 0x1, URZ ;  /* 0x0000000107077890 */ /* 0x000fc8000fffe0ff */
[----:B------:R-:W-:-:S04]  /*37a0*/  UISETP.NE.AND UP0, UPT, UR7, 0x4, UPT ;  /* 0x000000040700788c */ /* 0x000fc8000bf05270 */
[----:B------:R-:W-:Y:S02]  /*37b0*/  USEL UR6, URZ, 0x1, UP0 ;  /* 0x00000001ff067887 */ /* 0x000fe40008000000 */
[----:B------:R-:W-:-:S04]  /*37c0*/  USEL UR7, UR7, URZ, UP0 ;  /* 0x000000ff07077287 */ /* 0x000fc80008000000 */
[----:B------:R-:W-:Y:S01]  /*37d0*/  ULEA UR7, UR7, UR5, 0x3 ;  /* 0x0000000507077291 */ /* 0x000fe2000f8e18ff */
[----:B------:R-:W-:-:S04]  /*37e0*/  LOP3.LUT R2, R2, UR6, RZ, 0x3c, !PT ;  /* 0x0000000602027c12 */ /* 0x000fc8000f8e3cff */
[----:B------:R-:W-:-:S04]  /*37f0*/  SHF.L.U32 R2, R2, 0x1f, RZ ;  /* 0x0000001f02027819 */ /* 0x000fc800000006ff */
[----:B------:R-:W2:Y:S02]  /*3800*/  SYNCS.PHASECHK.TRANS64.TRYWAIT P0, [UR7], R2 ;  /* 0x00000002ff0075a7 */ /* 0x000ea40008001107 */
[----:B--2---:R-:W-:Y:S05]  /*3810*/  @!P0 BRA `(.L_x_64) ;  /* 0x0000005c00bc8947 */ /* 0x004fea0003800000 */
.L_x_154:
[----:B------:R-:W-:Y:S01]  /*3820*/  NOP ;  /* 0x0000000000007918 */ /* 0x000fe20000000000 */
[----:B-1----:R-:W1:Y:S01]  /*3830*/  LDS R0, [UR4+0x14] ;  /* 0x00001404ff007984 */ /* 0x002e620008000800 */
[----:B------:R-:W-:Y:S01]  /*3840*/  ULOP3.LUT UR6, UR16, 0xffff, URZ, 0xc0, !UPT ;  /* 0x0000ffff10067892 */ /* 0x000fe2000f8ec0ff */
[----:B------:R-:W-:Y:S01]  /*3850*/  UMOV UR8, 0xffff ;  /* 0x0000ffff00087882 */ /* 0x000fe20000000000 */
[----:B------:R-:W-:Y:S02]  /*3860*/  UMOV UR5, 0x1 ;  /* 0x0000000100057882 */ /* 0x000fe40000000000 */
[----:B------:R-:W-:-:S04]  /*3870*/  USHF.R.U32.HI UR6, URZ, 0x5, UR6 ;  /* 0x00000005ff067899 */ /* 0x000fc80008011606 */
[----:B------:R-:W-:Y:S02]  /*3880*/  USHF.L.U32 UR8, UR8, UR6, URZ ;  /* 0x0000000608087299 */ /* 0x000fe400080006ff */
[----:B------:R-:W-:-:S04]  /*3890*/  USHF.L.U32 UR5, UR5, UR6, URZ ;  /* 0x0000000605057299 */ /* 0x000fc800080006ff */
[----:B-1----:R-:W-:-:S04]  /*38a0*/  LOP3.LUT R0, R0, UR8, RZ, 0xc0, !PT ;  /* 0x0000000800007c12 */ /* 0x002fc8000f8ec0ff */
[----:B------:R-:W-:-:S13]  /*38b0*/  ISETP.NE.AND P0, PT, R0, UR8, PT ;  /* 0x0000000800007c0c */ /* 0x000fda000bf05270 */
[----:B------:R-:W-:Y:S05]  /*38c0*/  @P0 BRA `(.L_x_65) ;  /* 0x0000000000580947 */ /* 0x000fea0003800000 */
[----:B------:R-:W1:Y:S02]  /*38d0*/  LDS R0, [UR4+0x18] ;  /* 0x00001804ff007984 */ /* 0x000e640008000800 */
[----:B-1----:R-:W-:-:S04]  /*38e0*/  LOP3.LUT R0, R0, UR5, RZ, 0xc0, !PT ;  /* 0x0000000500007c12 */ /* 0x002fc8000f8ec0ff */
[----:B------:R-:W-:-:S13]  /*38f0*/  ISETP.NE.AND P0, PT, R0, UR5, PT ;  /* 0x0000000500007c0c */ /* 0x000fda000bf05270 */
[----:B------:R-:W-:Y:S05]  /*3900*/  @P0 BRA `(.L_x_66) ;  /* 0x00000000003c0947 */ /* 0x000fea0003800000 */
[----:B------:R-:W1:Y:S01]  /*3910*/  S2R R2, SR_LANEID ;  /* 0x0000000000027919 */ /* 0x000e620000000000 */
[----:B------:R-:W-:Y:S01]  /*3920*/  ULOP3.LUT UR8, URZ, UR8, URZ, 0x33, !UPT ;  /* 0x00000008ff087292 */ /* 0x000fe2000f8e33ff */
[----:B------:R-:W-:Y:S02]  /*3930*/  VOTEU.ANY UR7, UPT, PT ;  /* 0x0000000000077886 */ /* 0x000fe400038e0100 */
[----:B------:R-:W-:-:S03]  /*3940*/  UFLO.U32 UR7, UR7 ;  /* 0x00000007000772bd */ /* 0x000fc600080e0000 */
[----:B------:R-:W-:-:S04]  /*3950*/  IMAD.U32 R0, RZ, RZ, UR8 ;  /* 0x00000008ff007e24 */ /* 0x000fc8000f8e00ff */
[----:B------:R2:W4:Y:S02]  /*3960*/  REDUX UR6, R0 ;  /* 0x00000000000673c4 */ /* 0x0005240000000000 */
[----:B------:R1:W-:Y:S02]  /*3970*/  UTCATOMSWS.AND URZ, UR8 ;  /* 0x0000000800ff79e3 */ /* 0x0003e40008000000 */
[----:B-1----:R-:W-:Y:S02]  /*3980*/  ISETP.EQ.U32.AND P0, PT, R2, UR7, PT ;  /* 0x0000000702007c0c */ /* 0x002fe4000bf02070 */
[----:B--2---:R-:W-:Y:S02]  /*3990*/  LOP3.LUT R0, RZ, UR5, RZ, 0x33, !PT ;  /* 0x00000005ff007c12 */ /* 0x004fe4000f8e33ff */
[----:B----4-:R-:W-:Y:S02]  /*39a0*/  MOV R2, UR6 ;  /* 0x0000000600027c02 */ /* 0x010fe40008000f00 */
[----:B------:R-:W1:Y:S07]  /*39b0*/  REDUX UR5, R0 ;  /* 0x00000000000573c4 */ /* 0x000e6e0000000000 */
[----:B------:R2:W-:Y:S01]  /*39c0*/  @P0 ATOMS.AND RZ, [UR4+0x14], R2 ;  /* 0x00001402ffff098c */ /* 0x0005e2000a800004 */
[----:B-1----:R-:W-:-:S05]  /*39d0*/  IMAD.U32 R0, RZ, RZ, UR5 ;  /* 0x00000005ff007e24 */ /* 0x002fca000f8e00ff */
[----:B------:R2:W-:Y:S01]  /*39e0*/  @P0 ATOMS.AND RZ, [UR4+0x18], R0 ;  /* 0x00001800ffff098c */ /* 0x0005e2000a800004 */
[----:B------:R-:W-:Y:S05]  /*39f0*/  BRA `(.L_x_67) ;  /* 0x0000000000147947 */ /* 0x000fea0003800000 */
.L_x_66:
[----:B------:R-:W-:Y:S02]  /*3a00*/  MOV R2, 0x3a20 ;  /* 0x00003a2000027802 */ /* 0x000fe40000000f00 */
[----:B---3-5:R-:W-:Y:S05]  /*3a10*/  CALL.REL.NOINC `($__internal_0_$__cuda_sm10x_tcgen05_guardrail_trap_col_being_dealloced_not_returned_by_alloc) ;  /* 0x0000006000a07944 */ /* 0x028fea0003c00000 */
[----:B------:R-:W-:Y:S05]  /*3a20*/  BRA `(.L_x_67) ;  /* 0x0000000000087947 */ /* 0x000fea0003800000 */
.L_x_65:
[----:B------:R-:W-:Y:S02]  /*3a30*/  MOV R2, 0x3a50 ;  /* 0x00003a5000027802 */ /* 0x000fe40000000f00 */
[----:B---3-5:R-:W-:Y:S05]  /*3a40*/  CALL.REL.NOINC `($__internal_2_$__cuda_sm10x_tcgen05_guardrail_trap_unallocated_columns_being_dealloced) ;  /* 0x0000006000ac7944 */ /* 0x028fea0003c00000 */
.L_x_67:
[----:B------:R-:W-:Y:S01]  /*3a50*/  NOP ;  /* 0x0000000000007918 */ /* 0x000fe20000000000 */
[----:B------:R-:W-:Y:S05]  /*3a60*/  EXIT ;  /* 0x000000000000794d */ /* 0x000fea0003800000 */
.L_x_49:
[----:B------:R-:W-:-:S09]  /*3a70*/  UISETP.NE.OR UP2, UPT, UR8, 0x3, !UP2 ;  /* 0x000000030800788c */ /* 0x000fd2000d745670 */
[----:B------:R-:W-:Y:S05]  /*3a80*/  BRA.U UP2, `(.L_x_68) ;  /* 0x0000001102087547 */ /* 0x000fea000b800000 */
[----:B------:R-:W1:Y:S01]  /*3a90*/  LDC R0, c[0x0][0xb30] ;  /* 0x0002cc00ff007b82 */ /* 0x000e620000000800 */
[----:B------:R-:W2:Y:S01]  /*3aa0*/  LDCU.64 UR8, c[0x0][0x888] ;  /* 0x00011100ff0877ac */ /* 0x000ea20008000a00 */
[----:B------:R-:W-:Y:S02]  /*3ab0*/  HFMA2 R27, -RZ, RZ, 0, 0 ;  /* 0x00000000ff1b7431 */ /* 0x000fe400000001ff */
[----:B------:R-:W-:Y:S01]  /*3ac0*/  IMAD.MOV.U32 R29, RZ, RZ, 0x1 ;  /* 0x00000001ff1d7424 */ /* 0x000fe200078e00ff */
[----:B------:R-:W-:Y:S01]  /*3ad0*/  MOV R25, 0x1000 ;  /* 0x0000100000197802 */ /* 0x000fe20000000f00 */
[----:B------:R-:W4:Y:S01]  /*3ae0*/  LDCU.64 UR4, c[0x0][0x890] ;  /* 0x00011200ff0477ac */ /* 0x000f220008000a00 */
[----:B------:R-:W-:Y:S01]  /*3af0*/  IMAD.MOV.U32 R28, RZ, RZ, RZ ;  /* 0x000000ffff1c7224 */ /* 0x000fe200078e00ff */
[----:B------:R-:W3:Y:S01]  /*3b00*/  LDC R24, c[0x0][0x370] ;  /* 0x0000dc00ff187b82 */ /* 0x000ee20000000800 */
[----:B------:R-:W-:Y:S01]  /*3b10*/  UMOV UR7, 0x400 ;  /* 0x0000040000077882 */ /* 0x000fe20000000000 */
[----:B------:R-:W-:-:S02]  /*3b20*/  UPLOP3.LUT UP1, UPT, UPT, UPT, UPT, 0x40, 0x4 ;  /* 0x000000000004789c */ /* 0x000fc40003f2e870 */
[----:B------:R-:W-:-:S04]  /*3b30*/  ULEA UR7, UR37, UR7, 0x18 ;  /* 0x0000000725077291 */ /* 0x000fc8000f8ec0ff */
[----:B------:R-:W3:Y:S01]  /*3b40*/  LDC R3, c[0x0][0xb0c] ;  /* 0x0002c300ff037b82 */ /* 0x000ee20000000800 */
[----:B------:R-:W-:Y:S02]  /*3b50*/  UIADD3 UR13, UPT, UPT, UR7, 0x68, URZ ;  /* 0x00000068070d7890 */ /* 0x000fe4000fffe0ff */
[----:B--2---:R-:W-:Y:S02]  /*3b60*/  UISETP.NE.U32.AND UP2, UPT, UR8, URZ, UPT ;  /* 0x000000ff0800728c */ /* 0x004fe4000bf45070 */
[----:B------:R-:W-:Y:S02]  /*3b70*/  UIADD3 UR33, UPT, UPT, UR7, 0x50, URZ ;  /* 0x0000005007217890 */ /* 0x000fe4000fffe0ff */
[----:B----4-:R-:W-:Y:S01]  /*3b80*/  UISETP.NE.U32.AND UP3, UPT, UR4, URZ, UPT ;  /* 0x000000ff0400728c */ /* 0x010fe2000bf65070 */
[----:B------:R-:W2:Y:S01]  /*3b90*/  LDC R18, c[0x0][0xb20] ;  /* 0x0002c800ff127b82 */ /* 0x000ea20000000800 */
[----:B-1----:R-:W-:Y:S01]  /*3ba0*/  ISETP.NE.AND P1, PT, R0, 0x1, PT ;  /* 0x000000010000780c */ /* 0x002fe20003f25270 */
[----:B------:R-:W-:-:S02]  /*3bb0*/  UISETP.NE.AND.EX UP2, UPT, UR9, URZ, UPT, UP2 ;  /* 0x000000ff0900728c */ /* 0x000fc4000bf45320 */
[----:B------:R-:W-:Y:S02]  /*3bc0*/  UIADD3 UR25, UPT, UPT, UR7, 0x58, URZ ;  /* 0x0000005807197890 */ /* 0x000fe4000fffe0ff */
[----:B------:R-:W-:Y:S02]  /*3bd0*/  UIADD3 UR17, UPT, UPT, UR7, 0x60, URZ ;  /* 0x0000006007117890 */ /* 0x000fe4000fffe0ff */
[----:B------:R-:W1:Y:S01]  /*3be0*/  LDC.64 R30, c[0x0][0x348] ;  /* 0x0000d200ff1e7b82 */ /* 0x000e620000000a00 */
[----:B------:R-:W-:Y:S02]  /*3bf0*/  UPRMT UR13, UR37, 0x654, UR13 ;  /* 0x00000654250d7896 */ /* 0x000fe4000800000d */
[----:B------:R-:W-:-:S05]  /*3c00*/  UISETP.NE.AND.EX UP3, UPT, UR5, URZ, UPT, UP3 ;  /* 0x000000ff0500728c */ /* 0x000fca000bf65330 */
[----:B------:R-:W4:Y:S08]  /*3c10*/  LDC.64 R16, c[0x0][0xb10] ;  /* 0x0002c400ff107b82 */ /* 0x000f300000000a00 */
[----:B------:R-:W1:Y:S08]  /*3c20*/  LDC.64 R6, c[0x0][0xb18] ;  /* 0x0002c600ff067b82 */ /* 0x000e700000000a00 */
[----:B------:R-:W1:Y:S08]  /*3c30*/  LDC.64 R4, c[0x0][0xb28] ;  /* 0x0002ca00ff047b82 */ /* 0x000e700000000a00 */
[----:B--23--:R-:W1:Y:S02]  /*3c40*/  LDC R19, c[0x0][0x374] ;  /* 0x0000dd00ff137b82 */ /* 0x00ce640000000800 */
.L_x_79:
[C---:B------:R-:W-:Y:S02]  /*3c50*/  LEA R0, R28.reuse, UR7, 0x3 ;  /* 0x000000071c007c11 */ /* 0x040fe4000f8e18ff */
[----:B------:R-:W-:Y:S02]  /*3c60*/  SHF.L.U32 R2, R27, 0x1f, RZ ;  /* 0x0000001f1b027819 */ /* 0x000fe400000006ff */
[----:B------:R-:W-:Y:S02]  /*3c70*/  LEA R20, R28, UR7, 0x4 ;  /* 0x000000071c147c11 */ /* 0x000fe4000f8e20ff */
[----:B--2---:R-:W2:Y:S02]  /*3c80*/  SYNCS.PHASECHK.TRANS64.TRYWAIT P0, [R0+URZ+0xa0], R2 ;  /* 0x0000a002000075a7 */ /* 0x004ea400080011ff */
[----:B--2---:R-:W-:Y:S05]  /*3c90*/  @!P0 BRA `(.L_x_69) ;  /* 0x0000005800b48947 */ /* 0x004fea0003800000 */
.L_x_155:
[----:B------:R-:W-:Y:S01]  /*3ca0*/  ISETP.GE.AND P0, PT, R40, 0x1, PT ;  /* 0x000000012800780c */ /* 0x000fe20003f06270 */
[----:B------:R-:W3:Y:S01]  /*3cb0*/  LDS.128 R20, [R20+0x130] ;  /* 0x0001300014147984 */ /* 0x000ee20000000c00 */
[----:B--2---:R-:W-:Y:S01]  /*3cc0*/  VIADD R0, R0, 0xb0 ;  /* 0x000000b000007836 */ /* 0x004fe20000000000 */
[----:B------:R-:W-:Y:S01]  /*3cd0*/  @!PT LDS RZ, [RZ] ;  /* 0x00000000fffff984 */ /* 0x000fe20000000800 */
[----:B------:R-:W-:Y:S01]  /*3ce0*/  @!PT LDS RZ, [RZ] ;  /* 0x00000000fffff984 */ /* 0x000fe20000000800 */
[----:B------:R-:W-:Y:S01]  /*3cf0*/  @!PT LDS RZ, [RZ] ;  /* 0x00000000fffff984 */ /* 0x000fe20000000800 */
[----:B------:R-:W-:Y:S01]  /*3d00*/  @!PT LDS RZ, [RZ] ;  /* 0x00000000fffff984 */ /* 0x000fe20000000800 */
[----:B------:R2:W-:Y:S06]  /*3d10*/  MEMBAR.ALL.CTA ;  /* 0x0000000000007992 */ /* 0x0005ec0000008000 */
[----:B--2---:R-:W2:Y:S01]  /*3d20*/  FENCE.VIEW.ASYNC.S ;  /* 0x00000000000073c6 */ /* 0x004ea20000000000 */
[----:B------:R-:W-:Y:S04]  /*3d30*/  PRMT R0, RZ, 0x654, R0 ;  /* 0x00000654ff007816 */ /* 0x000fe80000000000 */
[----:B--2---:R2:W-:Y:S01]  /*3d40*/  SYNCS.ARRIVE.TRANS64.RED.A1T0 RZ, [R0+URZ], RZ ;  /* 0x000000ff00ff79a7 */ /* 0x0045e200081004ff */
[----:B---3--:R-:W-:Y:S11]  /*3d50*/  LOP3.LUT P3, RZ, R22, 0x1, RZ, 0xc0, !PT ;  /* 0x0000000116ff7812 */ /* 0x008ff6000786c0ff */
[----:B------:R-:W-:Y:S02]  /*3d60*/  @!UPT UIADD3 URZ, UPT, UPT, URZ, URZ, URZ ;  /* 0x000000fffffff290 */ /* 0x000fe4000fffe0ff */
[----:B------:R-:W-:Y:S02]  /*3d70*/  @P3 MOV R11, R20 ;  /* 0x00000014000b3202 */ /* 0x000fe40000000f00 */
[----:B------:R-:W-:Y:S01]  /*3d80*/  @P3 LOP3.LUT R10, R21, 0xffff, RZ, 0xc0, !PT ;  /* 0x0000ffff150a3812 */ /* 0x000fe200078ec0ff */
[----:B--2---:R-:W-:Y:S06]  /*3d90*/  @!P0 BRA `(.L_x_70) ;  /* 0x0000000000a48947 */ /* 0x004fec0003800000 */
[-C--:B-1----:R-:W-:Y:S01]  /*3da0*/  IMAD.HI.U32 R0, R19, R7.reuse, RZ ;  /* 0x0000000713007227 */ /* 0x082fe200078e00ff */
[----:B------:R-:W-:Y:S02]  /*3db0*/  ISETP.NE.AND P0, PT, R6, 0x1, PT ;  /* 0x000000010600780c */ /* 0x000fe40003f05270 */
[----:B------:R-:W-:Y:S01]  /*3dc0*/  ISETP.NE.AND P2, PT, R40, 0x1, PT ;  /* 0x000000012800780c */ /* 0x000fe20003f45270 */
[----:B----4-:R-:W-:Y:S01]  /*3dd0*/  IMAD.HI.U32 R9, R24, R16, RZ ;  /* 0x0000001018097227 */ /* 0x010fe200078e00ff */
[----:B------:R-:W-:Y:S02]  /*3de0*/  SHF.R.U32.HI R0, RZ, R18, R0 ;  /* 0x00000012ff007219 */ /* 0x000fe40000011600 */
[----:B------:R-:W-:Y:S01]  /*3df0*/  ISETP.NE.AND P4, PT, R3, 0x1, PT ;  /* 0x000000010300780c */ /* 0x000fe20003f85270 */
[----:B------:R-:W-:Y:S01]  /*3e00*/  IMAD.HI.U32 R13, R10, R7, RZ ;  /* 0x000000070a0d7227 */ /* 0x000fe200078e00ff */
[----:B------:R-:W-:Y:S02]  /*3e10*/  SHF.R.U32.HI R9, RZ, R17, R9 ;  /* 0x00000011ff097219 */ /* 0x000fe40000011609 */
[----:B------:R-:W-:Y:S01]  /*3e20*/  SEL R0, R19, R0, !P0 ;  /* 0x0000000013007207 */ /* 0x000fe20004000000 */
[----:B------:R-:W-:Y:S01]  /*3e30*/  IMAD.HI.U32 R12, R11, R16, RZ ;  /* 0x000000100b0c7227 */ /* 0x000fe200078e00ff */
[----:B------:R-:W-:Y:S03]  /*3e40*/  SEL R9, R24, R9, !P4 ;  /* 0x0000000918097207 */ /* 0x000fe60006000000 */
[-C--:B------:R-:W-:Y:S01]  /*3e50*/  IMAD.HI.U32 R8, R0, R4.reuse, RZ ;  /* 0x0000000400087227 */ /* 0x080fe200078e00ff */
[----:B------:R-:W-:Y:S03]  /*3e60*/  SHF.R.U32.HI R12, RZ, R17, R12 ;  /* 0x00000011ff0c7219 */ /* 0x000fe6000001160c */
[----:B------:R-:W-:Y:S01]  /*3e70*/  IMAD.HI.U32 R2, R9, R4, RZ ;  /* 0x0000000409027227 */ /* 0x000fe200078e00ff */
[-C--:B------:R-:W-:Y:S02]  /*3e80*/  @P2 SHF.R.U32.HI R0, RZ, R5.reuse, R8 ;  /* 0x00000005ff002219 */ /* 0x080fe40000011608 */
[----:B------:R-:W-:Y:S02]  /*3e90*/  SHF.R.U32.HI R8, RZ, R18, R13 ;  /* 0x00000012ff087219 */ /* 0x000fe4000001160d */
[----:B------:R-:W-:Y:S01]  /*3ea0*/  @P2 SHF.R.U32.HI R9, RZ, R5, R2 ;  /* 0x00000005ff092219 */ /* 0x000fe20000011602 */
[----:B------:R-:W-:Y:S01]  /*3eb0*/  IMAD R0, R40, R0, RZ ;  /* 0x0000000028007224 */ /* 0x000fe200078e02ff */
[----:B------:R-:W-:Y:S02]  /*3ec0*/  SEL R8, R10, R8, !P0 ;  /* 0x000000080a087207 */ /* 0x000fe40004000000 */
[----:B------:R-:W-:Y:S01]  /*3ed0*/  SEL R2, R11, R12, !P4 ;  /* 0x0000000c0b027207 */ /* 0x000fe20006000000 */
[----:B------:R-:W-:Y:S01]  /*3ee0*/  IMAD R12, R40, R9, RZ ;  /* 0x00000009280c7224 */ /* 0x000fe200078e02ff */
[C---:B------:R-:W-:Y:S01]  /*3ef0*/  ISETP.GE.AND P0, PT, R8.reuse, R0, PT ;  /* 0x000000000800720c */ /* 0x040fe20003f06270 */
[----:B------:R-:W-:Y:S03]  /*3f00*/  IMAD.HI.U32 R0, R8, R4, RZ ;  /* 0x0000000408007227 */ /* 0x000fe600078e00ff */
[----:B------:R-:W-:Y:S02]  /*3f10*/  ISETP.GE.OR P0, PT, R2, R12, P0 ;  /* 0x0000000c0200720c */ /* 0x000fe40000706670 */
[-C--:B------:R-:W-:Y:S04]  /*3f20*/  SHF.R.U32.HI R0, RZ, R5.reuse, R0 ;  /* 0x00000005ff007219 */ /* 0x080fe80000011600 */
[----:B------:R-:W-:Y:S05]  /*3f30*/  SEL R13, R8, R0, !P2 ;  /* 0x00000000080d7207 */ /* 0x000fea0005000000 */
[----:B------:R-:W-:Y:S02]  /*3f40*/  IMAD.MOV R12, RZ, RZ, -R13 ;  /* 0x000000ffff0c7224 */ /* 0x000fe400078e0a0d */
[----:B------:R-:W-:Y:S04]  /*3f50*/  @!P0 IMAD.HI.U32 R0, R2, R4, RZ ;  /* 0x0000000402008227 */ /* 0x000fe800078e00ff */
[----:B------:R-:W-:Y:S01]  /*3f60*/  IMAD R12, R40, R12, R8 ;  /* 0x0000000c280c7224 */ /* 0x000fe200078e0208 */
[----:B------:R-:W-:Y:S04]  /*3f70*/  @!P0 SHF.R.U32.HI R0, RZ, R5, R0 ;  /* 0x00000005ff008219 */ /* 0x000fe80000011600 */
[----:B------:R-:W-:Y:S04]  /*3f80*/  @!P0 SEL R0, R2, R0, !P2 ;  /* 0x0000000002008207 */ /* 0x000fe80005000000 */
[----:B------:R-:W-:Y:S01]  /*3f90*/  @!P0 IADD3 R13, PT, PT, R13, -R0, RZ ;  /* 0x800000000d0d8210 */ /* 0x000fe20007ffe0ff */
[----:B------:R-:W-:Y:S01]  /*3fa0*/  @!P0 IMAD R0, R9, R12, R0 ;  /* 0x0000000c09008224 */ /* 0x000fe200078e0200 */
[----:B------:R-:W-:Y:S01]  /*3fb0*/  IADD3 R9, PT, PT, -R8, RZ, RZ ;  /* 0x000000ff08097210 */ /* 0x000fe20007ffe1ff */
[--C-:B------:R-:W-:Y:S02]  /*3fc0*/  IMAD.MOV R12, RZ, RZ, -R2.reuse ;  /* 0x000000ffff0c7224 */ /* 0x100fe400078e0a02 */
[----:B------:R-:W-:Y:S02]  /*3fd0*/  @!P0 IMAD R8, R13, R40, R2 ;  /* 0x000000280d088224 */ /* 0x000fe400078e0202 */
[----:B------:R-:W-:Y:S02]  /*3fe0*/  @!P0 IMAD.MOV.U32 R2, RZ, RZ, R0 ;  /* 0x000000ffff028224 */ /* 0x000fe400078e0000 */
[----:B------:R-:W-:Y:S02]  /*3ff0*/  IMAD R11, R3, R12, R11 ;  /* 0x0000000c030b7224 */ /* 0x000fe400078e020b */
[----:B------:R-:W-:Y:S02]  /*4000*/  IMAD R10, R6, R9, R10 ;  /* 0x00000009060a7224 */ /* 0x000fe400078e020a */
[----:B------:R-:W-:Y:S02]  /*4010*/  IMAD R11, R2, R3, R11 ;  /* 0x00000003020b7224 */ /* 0x000fe400078e020b */
[----:B------:R-:W-:Y:S02]  /*4020*/  IMAD R10, R8, R6, R10 ;  /* 0x00000006080a7224 */ /* 0x000fe400078e020a */
.L_x_70:
[----:B------:R-:W-:Y:S05]  /*4030*/  BRA.U UP1, `(.L_x_71) ;  /* 0x0000000101107547 */ /* 0x000fea000b800000 */
[----:B------:R-:W-:Y:S04]  /*4040*/  MOV R2, UR6 ;  /* 0x0000000600027c02 */ /* 0x000fe80008000f00 */
[----:B------:R-:W-:Y:S04]  /*4050*/  SHF.L.U32 R2, R2, 0x1f, RZ ;  /* 0x0000001f02027819 */ /* 0x000fe800000006ff */
[----:B------:R-:W2:Y:S02]  /*4060*/  SYNCS.PHASECHK.TRANS64.TRYWAIT P0, [UR7+0x98], R2 ;  /* 0x00009802ff0075a7 */ /* 0x000ea40008001107 */
[----:B--2---:R-:W-:Y:S05]  /*4070*/  @!P0 BRA `(.L_x_72) ;  /* 0x0000005400d08947 */ /* 0x004fea0003800000 */
.L_x_71:
[----:B------:R-:W-:Y:S02]  /*4080*/  R2UR UR35, R15 ;  /* 0x000000000f2372ca */ /* 0x000fe400000e0000 */
[----:B------:R-:W-:Y:S02]  /*4090*/  R2UR UR34, R14 ;  /* 0x000000000e2272ca */ /* 0x000fe400000e0000 */
[----:B------:R-:W-:Y:S02]  /*40a0*/  ISETP.NE.U32.AND P2, PT, RZ, UR4, PT ;  /* 0x00000004ff007c0c */ /* 0x000fe4000bf45070 */
[----:B------:R-:W-:Y:S02]  /*40b0*/  SHF.L.U32 R14, R29, 0x1f, RZ ;  /* 0x0000001f1d0e7819 */ /* 0x000fe400000006ff */
[----:B------:R-:W-:Y:S05]  /*40c0*/  ISETP.NE.AND.EX P2, PT, RZ, UR5, PT, P2 ;  /* 0x00000005ff007c0c */ /* 0x000fea000bf45320 */
[----:B------:R-:W-:Y:S02]  /*40d0*/  USHF.L.U32 UR35, UR35, 0x6, URZ ;  /* 0x0000000623237899 */ /* 0x000fe400080006ff */
[----:B------:R-:W-:Y:S01]  /*40e0*/  USHF.L.U32 UR34, UR34, 0x8, URZ ;  /* 0x0000000822227899 */ /* 0x000fe200080006ff */
[----:B------:R-:W-:Y:S11]  /*40f0*/  BRA.U !UP3, `(.L_x_73) ;  /* 0x000000010b347547 */ /* 0x000ff6000b800000 */
[----:B------:R-:W-:Y:S01]  /*4100*/  UPLOP3.LUT UP0, UPT, UPT, UPT, UP2, 0x80, 0x8 ;  /* 0x000000000008789c */ /* 0x000fe20003f0f020 */
[----:B--2---:R-:W-:Y:S02]  /*4110*/  HFMA2 R0, -RZ, RZ, 0, 5.9604644775390625e-08 ;  /* 0x00000001ff007431 */ /* 0x004fe400000001ff */
[----:B------:R-:W-:Y:S03]  /*4120*/  IMAD.MOV.U32 R96, RZ, RZ, 0x1 ;  /* 0x00000001ff607424 */ /* 0x000fe600078e00ff */
[----:B------:R-:W-:Y:S05]  /*4130*/  PLOP3.LUT P0, PT, PT, PT, UP0, 0x80, 0x8 ;  /* 0x000000000008781c */ /* 0x000fea0003f0f008 */
[----:B------:R-:W2:Y:S01]  /*4140*/  @UP0 LDCU.64 UR10, c[0x0][0x888] ;  /* 0x00011100ff0a07ac */ /* 0x000ea20008000a00 */
[----:B------:R-:W-:Y:S07]  /*4150*/  @UP0 UIMAD UR8, UR36, UR4, URZ ;  /* 0x00000004240802a4 */ /* 0x000fee000f8e02ff */
[----:B------:R-:W-:Y:S01]  /*4160*/  @!P0 PRMT R96, R0, 0x7610, R96 ;  /* 0x0000761000608816 */ /* 0x000fe20000000060 */
[----:B--2---:R-:W-:Y:S03]  /*4170*/  @UP0 UIMAD.WIDE UR10, UR8, 0x4, UR10 ;  /* 0x00000004080a08a5 */ /* 0x004fe6000f8e020a */
[----:B------:R-:W2:Y:S03]  /*4180*/  @!UP0 LDCU UR8, c[0x0][0x880] ;  /* 0x00011000ff0887ac */ /* 0x000ea60008000800 */
[----:B------:R-:W-:Y:S01]  /*4190*/  IMAD.U32 R8, RZ, RZ, UR10 ;  /* 0x0000000aff087e24 */ /* 0x000fe2000f8e00ff */
[----:B------:R-:W-:Y:S05]  /*41a0*/  MOV R9, UR11 ;  /* 0x0000000b00097c02 */ /* 0x000fea0008000f00 */
[----:B-----5:R3:W5:Y:S02]  /*41b0*/  @P0 LDG.E R49, desc[UR46][R8.64] ;  /* 0x0000002e08310981 */ /* 0x020764000c1e1900 */
[----:B--23--:R-:W-:Y:S07]  /*41c0*/  @!P0 IMAD.U32 R49, RZ, RZ, UR8 ;  /* 0x00000008ff318e24 */ /* 0x00cfee000f8e00ff */
.L_x_73:
[----:B-----5:R-:W-:Y:S01]  /*41d0*/  @!P2 FSETP.EQ.AND P0, PT, R49, RZ, PT ;  /* 0x000000ff3100a20b */ /* 0x020fe20003f02000 */
[----:B------:R-:W-:Y:S01]  /*41e0*/  @!UPT UIADD3 URZ, UPT, UPT, URZ, URZ, URZ ;  /* 0x000000fffffff290 */ /* 0x000fe2000fffe0ff */
[----:B------:R-:W-:Y:S11]  /*41f0*/  @!P2 BRA `(.L_x_74) ;  /* 0x000000000014a947 */ /* 0x000ff60003800000 */
[----:B------:R-:W-:Y:S02]  /*4200*/  LOP3.LUT P2, RZ, R96, 0xff, RZ, 0xc0, !PT ;  /* 0x000000ff60ff7812 */ /* 0x000fe4000784c0ff */
[----:B------:R-:W-:Y:S04]  /*4210*/  PLOP3.LUT P0, PT, PT, PT, UP0, 0x80, 0x8 ;  /* 0x000000000008781c */ /* 0x000fe80003f0f008 */
[----:B------:R-:W-:Y:S07]  /*4220*/  PLOP3.LUT P0, PT, P0, PT, PT, 0x8, 0x80 ;  /* 0x000000000080781c */ /* 0x000fee000070e170 */
[----:B------:R-:W-:Y:S11]  /*4230*/  @P2 FSETP.EQ.AND P0, PT, R49, RZ, PT ;  /* 0x000000ff3100220b */ /* 0x000ff60003f02000 */
[----:B------:R-:W-:Y:S02]  /*4240*/  @!UPT UIADD3 URZ, UPT, UPT, URZ, URZ, URZ ;  /* 0x000000fffffff290 */ /* 0x000fe4000fffe0ff */
.L_x_74:
[----:B------:R-:W3:Y:S01]  /*4250*/  SYNCS.PHASECHK.TRANS64.TRYWAIT P2, [UR7+0x70], R14 ;  /* 0x0000700eff0075a7 */ /* 0x000ee20008041107 */
[----:B------:R-:W-:Y:S04]  /*4260*/  ELECT P4, URZ, PT ;  /* 0x0000000000ff782f */ /* 0x000fe80003880000 */
[----:B------:R-:W-:Y:S11]  /*4270*/  PLOP3.LUT P4, PT, P0, P4, PT, 0xf2, 0x2f ;  /* 0x00000000002f781c */ /* 0x000ff60000789e72 */
[----:B------:R-:W-:Y:S02]  /*4280*/  @!UPT UIADD3 URZ, UPT, UPT, URZ, URZ, URZ ;  /* 0x000000fffffff290 */ /* 0x000fe4000fffe0ff */
[----:B-1----:R-:W-:Y:S05]  /*4290*/  @!P4 IADD3 R8, P0, PT, R30, 0x580, RZ ;  /* 0x000005801e08c810 */ /* 0x002fea0007f1e0ff */
[----:B--2---:R-:W-:Y:S01]  /*42a0*/  @!P4 IMAD.X R2, RZ, RZ, R31, P0 ;  /* 0x000000ffff02c224 */ /* 0x004fe200000e061f */
[----:B---3--:R-:W-:Y:S07]  /*42b0*/  @!P2 BRA `(.L_x_75) ;  /* 0x000000540058a947 */ /* 0x008fee0003800000 */
.L_x_158:
[----:B------:R-:W-:Y:S01]  /*42c0*/  @!P4 R2UR UR8, R2 ;  /* 0x000000000208c2ca */ /* 0x000fe200000e0000 */
[----:B------:R-:W-:Y:S01]  /*42d0*/  VOTEU.ALL UP1, P4 ;  /* 0x0000000000ff7886 */ /* 0x000fe20002020000 */
[----:B------:R-:W-:Y:S01]  /*42e0*/  @!P4 R2UR UR9, R8 ;  /* 0x000000000809c2ca */ /* 0x000fe200000e0000 */
[----:B-1----:R-:W-:Y:S01]  /*42f0*/  @!P4 IMAD.MOV.U32 R0, RZ, RZ, 0x1000 ;  /* 0x00001000ff00c424 */ /* 0x002fe200078e00ff */
[----:B------:R-:W-:Y:S01]  /*4300*/  UMOV UR10, 0x0 ;  /* 0x00000000000a7882 */ /* 0x000fe20000000000 */
[----:B------:R-:W-:Y:S01]  /*4310*/  UMOV UR11, 0x10000000 ;  /* 0x10000000000b7882 */ /* 0x000fe20000000000 */
[----:B------:R-:W-:Y:S01]  /*4320*/  @!UP1 UIADD3 UR32, UPT, UPT, UR7, 0x200, URZ ;  /* 0x0000020007209890 */ /* 0x000fe2000fffe0ff */
[----:B------:R-:W-:Y:S06]  /*4330*/  VOTEU.ALL UP1, P4 ;  /* 0x0000000000ff7886 */ /* 0x000fec0002020000 */
[----:B------:R-:W-:Y:S01]  /*4340*/  IMAD.U32 R9, RZ, RZ, UR8 ;  /* 0x00000008ff097e24 */ /* 0x000fe2000f8e00ff */
[----:B------:R-:W-:Y:S01]  /*4350*/  UPRMT UR8, UR37, 0x654, UR33 ;  /* 0x0000065425087896 */ /* 0x000fe20008000021 */
[----:B------:R-:W-:Y:S03]  /*4360*/  IMAD.U32 R8, RZ, RZ, UR9 ;  /* 0x00000009ff087e24 */ /* 0x000fe6000f8e00ff */
[----:B------:R-:W-:Y:S02]  /*4370*/  @!P4 R2UR UR15, R9 ;  /* 0x00000000090fc2ca */ /* 0x000fe400000e0000 */
[----:B------:R-:W-:Y:S02]  /*4380*/  @!P4 R2UR UR14, R8 ;  /* 0x00000000080ec2ca */ /* 0x000fe400000e0000 */
[----:B------:R-:W-:Y:S05]  /*4390*/  @!P4 IADD3 R8, P0, PT, R30, 0x580, RZ ;  /* 0x000005801e08c810 */ /* 0x000fea0007f1e0ff */
[----:B------:R-:W-:Y:S06]  /*43a0*/  @!P4 IMAD.X R2, RZ, RZ, R31, P0 ;  /* 0x000000ffff02c224 */ /* 0x000fec00000e061f */
[----:B------:R1:W-:Y:S01]  /*43b0*/  @!UP1 UTMALDG.3D [UR32], [UR14], desc[UR10] ;  /* 0x00000a200e0095b4 */ /* 0x0003e20008011000 */
[----:B------:R1:W-:Y:S01]  /*43c0*/  @!P4 SYNCS.ARRIVE.TRANS64.RED.A0TR RZ, [UR7+0x50], R0 ;  /* 0x00005000ffffc9a7 */ /* 0x0003e20008300407 */
[----:B------:R-:W-:Y:S01]  /*43d0*/  SYNCS.ARRIVE.TRANS64.RED.A1T0 RZ, [UR8], RZ ;  /* 0x000000ffffff79a7 */ /* 0x000fe20008100408 */
[----:B------:R-:W2:Y:S02]  /*43e0*/  SYNCS.PHASECHK.TRANS64.TRYWAIT P2, [UR7+0x78], R14 ;  /* 0x0000780eff0075a7 */ /* 0x000ea40008041107 */
[----:B-12---:R-:W-:Y:S05]  /*43f0*/  @!P2 BRA `(.L_x_76) ;  /* 0x000000540020a947 */ /* 0x006fea0003800000 */
.L_x_160:
[----:B------:R-:W-:Y:S01]  /*4400*/  @!P4 R2UR UR8, R2 ;  /* 0x000000000208c2ca */ /* 0x000fe200000e0000 */
[----:B------:R-:W-:Y:S01]  /*4410*/  VOTEU.ALL UP1, P4 ;  /* 0x0000000000ff7886 */ /* 0x000fe20002020000 */
[----:B------:R-:W-:Y:S01]  /*4420*/  @!P4 R2UR UR9, R8 ;  /* 0x000000000809c2ca */ /* 0x000fe200000e0000 */
[----:B-1----:R-:W-:Y:S01]  /*4430*/  @!P4 IMAD.MOV.U32 R0, RZ, RZ, 0x1000 ;  /* 0x00001000ff00c424 */ /* 0x002fe200078e00ff */
[----:B------:R-:W-:Y:S01]  /*4440*/  UMOV UR10, 0x0 ;  /* 0x00000000000a7882 */ /* 0x000fe20000000000 */
[----:B------:R-:W-:Y:S01]  /*4450*/  UMOV UR11, 0x10000000 ;  /* 0x10000000000b7882 */ /* 0x000fe20000000000 */
[----:B------:R-:W-:Y:S02]  /*4460*/  @!UP1 UIADD3 UR26, UPT, UPT, UR34, 0x40, URZ ;  /* 0x00000040221a9890 */ /* 0x000fe4000fffe0ff */
[----:B------:R-:W-:Y:S01]  /*4470*/  @!UP1 UIADD3 UR24, UPT, UPT, UR7, 0x1200, URZ ;  /* 0x0000120007189890 */ /* 0x000fe2000fffe0ff */
[----:B------:R-:W-:Y:S01]  /*4480*/  VOTEU.ALL UP1, P4 ;  /* 0x0000000000ff7886 */ /* 0x000fe20002020000 */
[----:B------:R-:W-:Y:S01]  /*4490*/  UMOV UR27, UR35 ;  /* 0x00000023001b7c82 */ /* 0x000fe20008000000 */
[----:B------:R-:W-:Y:S02]  /*44a0*/  UMOV UR28, UR36 ;  /* 0x00000024001c7c82 */ /* 0x000fe40008000000 */
        /* <DEDUP_REMOVED lines=12> */
.L_x_162:
[----:B------:R-:W2:Y:S01]  /*4570*/  LDC.64 R12, c[0x0][0xb18] ;  /* 0x0002c600ff0c7b82 */ /* 0x000ea20000000a00 */
[----:B------:R-:W-:Y:S01]  /*4580*/  @!P4 R2UR UR8, R2 ;  /* 0x000000000208c2ca */ /* 0x000fe200000e0000 */
[----:B------:R-:W-:Y:S01]  /*4590*/  VOTEU.ALL UP1, P4 ;  /* 0x0000000000ff7886 */ /* 0x000fe20002020000 */
[----:B------:R-:W-:Y:S01]  /*45a0*/  @!P4 R2UR UR9, R8 ;  /* 0x000000000809c2ca */ /* 0x000fe200000e0000 */
[----:B-1----:R-:W-:Y:S01]  /*45b0*/  @!P4 IMAD.MOV.U32 R0, RZ, RZ, 0x1000 ;  /* 0x00001000ff00c424 */ /* 0x002fe200078e00ff */
[----:B------:R-:W-:Y:S03]  /*45c0*/  UMOV UR10, 0x0 ;  /* 0x00000000000a7882 */ /* 0x000fe60000000000 */
[----:B------:R-:W1:Y:S01]  /*45d0*/  @!P1 LDC R2, c[0x0][0xb0c] ;  /* 0x0002c300ff029b82 */ /* 0x000e620000000800 */
[----:B------:R-:W-:Y:S01]  /*45e0*/  @!UP1 UIADD3 UR18, UPT, UPT, UR34, 0x80, URZ ;  /* 0x0000008022129890 */ /* 0x000fe2000fffe0ff */
[----:B------:R-:W-:Y:S01]  /*45f0*/  @P3 SHF.R.U32.HI R26, RZ, 0x10, R21 ;  /* 0x00000010ff1a3819 */ /* 0x000fe20000011615 */
[----:B------:R-:W-:Y:S01]  /*4600*/  @!UP1 UIADD3 UR16, UPT, UPT, UR7, 0x2200, URZ ;  /* 0x0000220007109890 */ /* 0x000fe2000fffe0ff */
[----:B------:R-:W-:Y:S01]  /*4610*/  VIADD R28, R28, 0x1 ;  /* 0x000000011c1c7836 */ /* 0x000fe20000000000 */
[----:B------:R-:W-:Y:S01]  /*4620*/  VOTEU.ALL UP1, P4 ;  /* 0x0000000000ff7886 */ /* 0x000fe20002020000 */
[----:B------:R-:W-:Y:S01]  /*4630*/  UMOV UR11, 0x10000000 ;  /* 0x10000000000b7882 */ /* 0x000fe20000000000 */
[----:B------:R-:W-:Y:S01]  /*4640*/  UMOV UR19, UR35 ;  /* 0x0000002300137c82 */ /* 0x000fe20008000000 */
[----:B------:R-:W-:Y:S01]  /*4650*/  IMAD.U32 R9, RZ, RZ, UR8 ;  /* 0x00000008ff097e24 */ /* 0x000fe2000f8e00ff */
[----:B------:R-:W-:Y:S01]  /*4660*/  UMOV UR20, UR36 ;  /* 0x0000002400147c82 */ /* 0x000fe20008000000 */
[----:B------:R-:W-:Y:S01]  /*4670*/  IMAD.U32 R8, RZ, RZ, UR9 ;  /* 0x00000009ff087e24 */ /* 0x000fe2000f8e00ff */
[----:B------:R-:W-:Y:S02]  /*4680*/  UPRMT UR8, UR37, 0x654, UR17 ;  /* 0x0000065425087896 */ /* 0x000fe40008000011 */
[----:B------:R-:W-:Y:S02]  /*4690*/  @!P4 R2UR UR15, R9 ;  /* 0x00000000090fc2ca */ /* 0x000fe400000e0000 */
[----:B------:R-:W-:Y:S02]  /*46a0*/  @!P4 R2UR UR14, R8 ;  /* 0x00000000080ec2ca */ /* 0x000fe400000e0000 */
[----:B------:R-:W3:Y:S11]  /*46b0*/  LDC.64 R8, c[0x0][0xb10] ;  /* 0x0002c400ff087b82 */ /* 0x000ef60000000a00 */
[----:B------:R1:W-:Y:S01]  /*46c0*/  @!UP1 UTMALDG.3D [UR16], [UR14], desc[UR10] ;  /* 0x00000a100e0095b4 */ /* 0x0003e20008011000 */
[----:B------:R5:W-:Y:S01]  /*46d0*/  @!P4 SYNCS.ARRIVE.TRANS64.RED.A0TR RZ, [UR7+0x60], R0 ;  /* 0x00006000ffffc9a7 */ /* 0x000be20008300407 */
[C---:B---3--:R-:W-:Y:S01]  /*46e0*/  @!P1 IMAD.HI.U32 R8, R11.reuse, R8, RZ ;  /* 0x000000080b089227 */ /* 0x048fe200078e00ff */
[----:B--2---:R-:W-:Y:S02]  /*46f0*/  @!P1 ISETP.NE.AND P0, PT, R12, 0x1, PT ;  /* 0x000000010c00980c */ /* 0x004fe40003f05270 */
[----:B-1----:R-:W-:Y:S01]  /*4700*/  @!P1 ISETP.NE.AND P2, PT, R2, 0x1, PT ;  /* 0x000000010200980c */ /* 0x002fe20003f45270 */
[----:B------:R-:W-:Y:S01]  /*4710*/  SYNCS.ARRIVE.TRANS64.RED.A1T0 RZ, [UR8], RZ ;  /* 0x000000ffffff79a7 */ /* 0x000fe20008100408 */
[C---:B------:R-:W-:Y:S01]  /*4720*/  @!P1 IMAD.HI.U32 R13, R10.reuse, R13, RZ ;  /* 0x0000000d0a0d9227 */ /* 0x040fe200078e00ff */
[----:B------:R-:W-:Y:S04]  /*4730*/  @!P1 SHF.R.U32.HI R8, RZ, R9, R8 ;  /* 0x00000009ff089219 */ /* 0x000fe80000011608 */
[----:B------:R-:W-:Y:S01]  /*4740*/  @!P1 SEL R8, R11, R8, !P2 ;  /* 0x000000080b089207 */ /* 0x000fe20005000000 */
[----:B------:R-:W1:Y:S01]  /*4750*/  SYNCS.PHASECHK.TRANS64.TRYWAIT P5, [UR7+0x88], R14 ;  /* 0x0000880eff0075a7 */ /* 0x000e6200080a1107 */
[----:B-----5:R-:W2:Y:S02]  /*4760*/  @!P1 LDC R0, c[0x0][0xb20] ;  /* 0x0002c800ff009b82 */ /* 0x020ea40000000800 */
[----:B--2---:R-:W-:Y:S04]  /*4770*/  @!P1 SHF.R.U32.HI R0, RZ, R0, R13 ;  /* 0x00000000ff009219 */ /* 0x004fe8000001160d */
[----:B------:R-:W-:Y:S05]  /*4780*/  @!P1 SEL R9, R10, R0, !P0 ;  /* 0x000000000a099207 */ /* 0x000fea0004000000 */
[----:B------:R-:W-:Y:S02]  /*4790*/  @!P1 IMAD.IADD R0, R9, 0x1, -R8 ;  /* 0x0000000109009824 */ /* 0x000fe400078e0a08 */
[----:B------:R-:W-:Y:S02]  /*47a0*/  @!P1 IMAD.IADD R8, R8, 0x1, -R9 ;  /* 0x0000000108089824 */ /* 0x000fe400078e0a09 */
[----:B------:R-:W-:Y:S02]  /*47b0*/  @!P1 IMAD R11, R0, R2, R11 ;  /* 0x00000002000b9224 */ /* 0x000fe400078e020b */
[----:B------:R-:W-:Y:S01]  /*47c0*/  @!P1 IMAD R10, R8, R12, R10 ;  /* 0x0000000c080a9224 */ /* 0x000fe200078e020a */
[----:B-1----:R-:W-:Y:S06]  /*47d0*/  @!P5 BRA `(.L_x_78) ;  /* 0x000000500058d947 */ /* 0x002fec0003800000 */
.L_x_164:
[----:B------:R-:W-:Y:S01]  /*47e0*/  @!P4 IADD3 R2, P0, PT, R30, 0x580, RZ ;  /* 0x000005801e02c810 */ /* 0x000fe20007f1e0ff */
[----:B------:R-:W-:Y:S01]  /*47f0*/  VOTEU.ALL UP1, P4 ;  /* 0x0000000000ff7886 */ /* 0x000fe20002020000 */
[----:B------:R-:W-:Y:S01]  /*4800*/  UMOV UR18, 0x0 ;  /* 0x0000000000127882 */ /* 0x000fe20000000000 */
[----:B------:R-:W-:Y:S01]  /*4810*/  UMOV UR19, 0x10000000 ;  /* 0x1000000000137882 */ /* 0x000fe20000000000 */
[----:B------:R-:W-:Y:S01]  /*4820*/  @!P4 R2UR UR9, R2 ;  /* 0x000000000209c2ca */ /* 0x000fe200000e0000 */
[----:B-1----:R-:W-:Y:S01]  /*4830*/  @!P4 IMAD.X R0, RZ, RZ, R31, P0 ;  /* 0x000000ffff00c224 */ /* 0x002fe200000e061f */
[----:B------:R-:W-:Y:S01]  /*4840*/  @!UP1 UIADD3 UR10, UPT, UPT, UR34, 0xc0, URZ ;  /* 0x000000c0220a9890 */ /* 0x000fe2000fffe0ff */
[----:B------:R-:W-:Y:S01]  /*4850*/  ISETP.NE.AND P0, PT, R28, 0x2, PT ;  /* 0x000000021c00780c */ /* 0x000fe20003f05270 */
[----:B------:R-:W-:Y:S01]  /*4860*/  UMOV UR11, UR35 ;  /* 0x00000023000b7c82 */ /* 0x000fe20008000000 */
[----:B------:R-:W-:Y:S01]  /*4870*/  UMOV UR12, UR36 ;  /* 0x00000024000c7c82 */ /* 0x000fe20008000000 */
[----:B------:R-:W-:Y:S01]  /*4880*/  @!P4 R2UR UR8, R0 ;  /* 0x000000000008c2ca */ /* 0x000fe200000e0000 */
[----:B------:R-:W-:Y:S01]  /*4890*/  IMAD.IADD R14, R10, 0x1, R94 ;  /* 0x000000010a0e7824 */ /* 0x000fe200078e025e */
[----:B------:R-:W-:Y:S01]  /*48a0*/  @P3 R2UR UR36, R26 ;  /* 0x000000001a2432ca */ /* 0x000fe200000e0000 */
[----:B------:R-:W-:Y:S01]  /*48b0*/  IMAD.IADD R15, R11, 0x1, R95 ;  /* 0x000000010b0f7824 */ /* 0x000fe200078e025f */
[----:B------:R-:W-:Y:S02]  /*48c0*/  SEL R0, RZ, 0x1, P0 ;  /* 0x00000001ff007807 */ /* 0x000fe40000000000 */
[----:B------:R-:W-:Y:S01]  /*48d0*/  LOP3.LUT R29, R29, 0x1, RZ, 0x3c, !PT ;  /* 0x000000011d1d7812 */ /* 0x000fe200078e3cff */
[----:B------:R-:W-:Y:S01]  /*48e0*/  IMAD.U32 R8, RZ, RZ, UR9 ;  /* 0x00000009ff087e24 */ /* 0x000fe2000f8e00ff */
[----:B------:R-:W-:Y:S01]  /*48f0*/  @!UP1 UIADD3 UR9, UPT, UPT, UR7, 0x68, URZ ;  /* 0x0000006807099890 */ /* 0x000fe2000fffe0ff */
[----:B------:R-:W-:Y:S02]  /*4900*/  LOP3.LUT R27, R27, R0, RZ, 0x3c, !PT ;  /* 0x000000001b1b7212 */ /* 0x000fe400078e3cff */
[----:B------:R-:W-:Y:S02]  /*4910*/  SEL R28, R28, RZ, P0 ;  /* 0x000000ff1c1c7207 */ /* 0x000fe40000000000 */
[----:B------:R-:W-:Y:S01]  /*4920*/  IMAD.U32 R9, RZ, RZ, UR8 ;  /* 0x00000008ff097e24 */ /* 0x000fe2000f8e00ff */
[----:B------:R-:W-:Y:S01]  /*4930*/  @!P4 R2UR UR14, R8 ;  /* 0x00000000080ec2ca */ /* 0x000fe200000e0000 */
[----:B------:R-:W-:Y:S01]  /*4940*/  @!UP1 UIADD3 UR8, UPT, UPT, UR7, 0x3200, URZ ;  /* 0x0000320007089890 */ /* 0x000fe2000fffe0ff */
[----:B------:R-:W-:Y:S02]  /*4950*/  VOTEU.ALL UP1, P4 ;  /* 0x0000000000ff7886 */ /* 0x000fe40002020000 */
[----:B------:R-:W-:Y:S11]  /*4960*/  @!P4 R2UR UR15, R9 ;  /* 0x00000000090fc2ca */ /* 0x000ff600000e0000 */
[----:B------:R-:W-:Y:S02]  /*4970*/  @!UPT UIADD3 URZ, UPT, UPT, URZ, URZ, URZ ;  /* 0x000000fffffff290 */ /* 0x000fe4000fffe0ff */
[----:B------:R2:W-:Y:S01]  /*4980*/  @!UP1 UTMALDG.3D [UR8], [UR14], desc[UR18] ;  /* 0x000012080e0095b4 */ /* 0x0005e20008011000 */
[----:B------:R2:W-:Y:S01]  /*4990*/  @!P4 SYNCS.ARRIVE.TRANS64.RED.A0TR RZ, [UR7+0x68], R25 ;  /* 0x00006819ffffc9a7 */ /* 0x0005e20008300407 */
[----:B------:R-:W-:Y:S01]  /*49a0*/  UPLOP3.LUT UP1, UPT, UPT, UPT, UPT, 0x80, 0x8 ;  /* 0x000000000008789c */ /* 0x000fe20003f2f070 */
[----:B------:R-:W-:Y:S01]  /*49b0*/  SYNCS.ARRIVE.TRANS64.RED.A1T0 RZ, [UR13], RZ ;  /* 0x000000ffffff79a7 */ /* 0x000fe2000810040d */
[----:B------:R-:W-:Y:S09]  /*49c0*/  @P3 BRA `(.L_x_79) ;  /* 0xfffffff000a03947 */ /* 0x000ff2000383ffff */
[----:B------:R-:W-:-:S04]  /*49d0*/  SHF.L.U32 R2, R29, 0x1f, RZ ;  /* 0x0000001f1d027819 */ /* 0x000fc800000006ff */
[----:B------:R-:W1:Y:S02]  /*49e0*/  SYNCS.PHASECHK.TRANS64.TRYWAIT P0, [UR7+0x70], R2 ;  /* 0x00007002ff0075a7 */ /* 0x000e640008001107 */
[----:B-1----:R-:W-:Y:S05]  /*49f0*/  @!P0 BRA `(.L_x_80) ;  /* 0x0000004c00e88947 */ /* 0x002fea0003800000 */
.L_x_166:
[----:B------:R-:W3:Y:S02]  /*4a00*/  SYNCS.PHASECHK.TRANS64.TRYWAIT P0, [UR7+0x78], R2 ;  /* 0x00007802ff0075a7 */ /* 0x000ee40008001107 */
[----:B---3--:R-:W-:Y:S05]  /*4a10*/  @!P0 BRA `(.L_x_81) ;  /* 0x0000004c00f88947 */ /* 0x008fea0003800000 */
.L_x_168:
[----:B------:R-:W3:Y:S02]  /*4a20*/  SYNCS.PHASECHK.TRANS64.TRYWAIT P0, [UR7+0x80], R2 ;  /* 0x00008002ff0075a7 */ /* 0x000ee40008001107 */
[----:B---3--:R-:W-:Y:S05]  /*4a30*/  @!P0 BRA `(.L_x_82) ;  /* 0x0000005000088947 */ /* 0x008fea0003800000 */
.L_x_170:
[----:B-1----:R-:W-:-:S07]  /*4a40*/  MOV R0, UR7 ;  /* 0x0000000700007c02 */ /* 0x002fce0008000f00 */
.L_x_83:
[----:B-1----:R-:W-:-:S04]  /*4a50*/  SHF.L.U32 R2, R29, 0x1f, RZ ;  /* 0x0000001f1d027819 */ /* 0x002fc800000006ff */
[----:B------:R1:W3:Y:S03]  /*4a60*/  SYNCS.PHASECHK.TRANS64.TRYWAIT P0, [R0+URZ+0x88], R2 ;  /* 0x00008802000075a7 */ /* 0x0002e600080011ff */
[----:B---3--:R-:W-:Y:S05]  /*4a70*/  @!P0 NANOSLEEP.SYNCS 0x989680 ;  /* 0x009896800000895d */ /* 0x008fea0003900000 */
[----:B------:R-:W3:Y:S02]  /*4a80*/  @!P0 SYNCS.PHASECHK.TRANS64 P0, [R0+URZ+0x88], R2 ;  /* 0x00008802000085a7 */ /* 0x000ee400080010ff */
[----:B--23--:R-:W-:Y:S05]  /*4a90*/  @P0 EXIT ;  /* 0x000000000000094d */ /* 0x00cfea0003800000 */
[----:B------:R-:W-:Y:S05]  /*4aa0*/  BRA `(.L_x_83) ;  /* 0xfffffffc00e87947 */ /* 0x000fea000383ffff */
.L_x_68:
[----:B------:R-:W-:-:S06]  /*4ab0*/  UISETP.GE.AND UP1, UPT, UR8, 0x4, UPT ;  /* 0x000000040800788c */ /* 0x000fcc000bf26270 */
[----:B------:R-:W-:-:S13]  /*4ac0*/  PLOP3.LUT P0, PT, PT, PT, UP1, 0x80, 0x8 ;  /* 0x000000000008781c */ /* 0x000fda0003f0f018 */
[----:B------:R-:W-:Y:S05]  /*4ad0*/  @!P0 EXIT ;  /* 0x000000000000894d */ /* 0x000fea0003800000 */
[----:B------:R-:W-:Y:S01]  /*4ae0*/  BAR.SYNC.DEFER_BLOCKING 0x6, 0xa0 ;  /* 0x0182800000007b1d */ /* 0x000fe20000010000 */
[C---:B------:R-:W-:Y:S01]  /*4af0*/  IMAD.SHL.U32 R3, R108.reuse, 0x40, RZ ;  /* 0x000000406c037824 */ /* 0x040fe200078e00ff */
[C---:B------:R-:W-:Y:S01]  /*4b00*/  LOP3.LUT R110, R108.reuse, 0x60, RZ, 0xc0, !PT ;  /* 0x000000606c6e7812 */ /* 0x040fe200078ec0ff */
[C---:B------:R-:W-:Y:S01]  /*4b10*/  IMAD.SHL.U32 R100, R108.reuse, 0x20, RZ ;  /* 0x000000206c647824 */ /* 0x040fe200078e00ff */
[----:B------:R-:W-:Y:S01]  /*4b20*/  CS2R R106, SRZ ;  /* 0x00000000006a7805 */ /* 0x000fe2000001ff00 */
[C---:B------:R-:W-:Y:S01]  /*4b30*/  IMAD.SHL.U32 R4, R108.reuse, 0x2, RZ ;  /* 0x000000026c047824 */ /* 0x040fe200078e00ff */
[----:B------:R-:W-:Y:S02]  /*4b40*/  UMOV UR49, 0x400 ;  /* 0x0000040000317882 */ /* 0x000fe40000000000 */
[----:B------:R-:W1:Y:S01]  /*4b50*/  LDC R99, c[0x0][0x370] ;  /* 0x0000dc00ff637b82 */ /* 0x000e620000000800 */
[----:B------:R-:W-:Y:S01]  /*4b60*/  ULEA UR49, UR37, UR49, 0x18 ;  /* 0x0000003125317291 */ /* 0x000fe2000f8ec0ff */
[----:B------:R-:W-:Y:S01]  /*4b70*/  LOP3.LUT R2, R3, 0x180, RZ, 0xc0, !PT ;  /* 0x0000018003027812 */ /* 0x000fe200078ec0ff */
[----:B------:R-:W-:Y:S01]  /*4b80*/  IMAD.U32 R46, R108, 0x10000, RZ ;  /* 0x000100006c2e7824 */ /* 0x000fe200078e00ff */
[----:B------:R-:W-:Y:S01]  /*4b90*/  LOP3.LUT R100, R100, 0xc00, RZ, 0xc0, !PT ;  /* 0x00000c0064647812 */ /* 0x000fe200078ec0ff */
[----:B------:R-:W-:Y:S01]  /*4ba0*/  UIADD3 UR4, UPT, UPT, UR49, 0x4200, URZ ;  /* 0x0000420031047890 */ /* 0x000fe2000fffe0ff */
[----:B------:R-:W-:Y:S01]  /*4bb0*/  LOP3.LUT R4, R2, 0x20, R4, 0xf8, !PT ;  /* 0x0000002002047812 */ /* 0x000fe200078ef804 */
[----:B------:R-:W-:Y:S01]  /*4bc0*/  IMAD.SHL.U32 R2, R108, 0x8, RZ ;  /* 0x000000086c027824 */ /* 0x000fe200078e00ff */
[----:B------:R-:W2:Y:S01]  /*4bd0*/  LDC R42, c[0x0][0xb0c] ;  /* 0x0002c300ff2a7b82 */ /* 0x000ea20000000800 */
[----:B------:R-:W-:Y:S01]  /*4be0*/  LOP3.LUT R100, R100, 0x40, R3, 0xf8, !PT ;  /* 0x0000004064647812 */ /* 0x000fe200078ef803 */
[----:B------:R-:W-:Y:S01]  /*4bf0*/  IMAD.MOV.U32 R45, RZ, RZ, RZ ;  /* 0x000000ffff2d7224 */ /* 0x000fe200078e00ff */
[----:B------:R-:W-:Y:S01]  /*4c00*/  LOP3.LUT R46, R46, 0x600000, RZ, 0xc0, !PT ;  /* 0x006000002e2e7812 */ /* 0x000fe200078ec0ff */
[----:B------:R-:W-:Y:S01]  /*4c10*/  IMAD.MOV.U32 R112, RZ, RZ, RZ ;  /* 0x000000ffff707224 */ /* 0x000fe200078e00ff */
[----:B------:R-:W-:-:S02]  /*4c20*/  LOP3.LUT R108, R108, 0x2, RZ, 0xc0, !PT ;  /* 0x000000026c6c7812 */ /* 0x000fc400078ec0ff */
[----:B------:R-:W-:Y:S02]  /*4c30*/  CS2R R104, SRZ ;  /* 0x0000000000687805 */ /* 0x000fe4000001ff00 */
[----:B------:R-:W-:Y:S01]  /*4c40*/  LOP3.LUT R2, R4, 0x30, R2, 0x78, !PT ;  /* 0x0000003004027812 */ /* 0x000fe200078e7802 */
[----:B------:R-:W4:Y:S01]  /*4c50*/  LDC R97, c[0x0][0xb20] ;  /* 0x0002c800ff617b82 */ /* 0x000f220000000800 */
[----:B------:R-:W3:Y:S01]  /*4c60*/  LDS R0, [UR49+0x150] ;  /* 0x00015031ff007984 */ /* 0x000ee20008000800 */
[----:B------:R-:W-:Y:S01]  /*4c70*/  LOP3.LUT R100, R100, 0x200, R3, 0xf8, !PT ;  /* 0x0000020064647812 */ /* 0x000fe200078ef803 */
[----:B------:R-:W-:Y:S01]  /*4c80*/  IMAD.MOV R102, RZ, RZ, -R108 ;  /* 0x000000ffff667224 */ /* 0x000fe200078e0a6c */
[----:B------:R-:W1:Y:S01]  /*4c90*/  LDCU.64 UR52, c[0x0][0x348] ;  /* 0x00006900ff3477ac */ /* 0x000e620008000a00 */
[----:B------:R-:W-:Y:S01]  /*4ca0*/  IMAD.U32 R109, RZ, RZ, UR4 ;  /* 0x00000004ff6d7e24 */ /* 0x000fe2000f8e00ff */
[----:B------:R-:W-:Y:S02]  /*4cb0*/  LOP3.LUT R100, R100, R2, RZ, 0xfc, !PT ;  /* 0x0000000264647212 */ /* 0x000fe400078efcff */
[----:B------:R-:W1:Y:S01]  /*4cc0*/  LDC R41, c[0x0][0xb30] ;  /* 0x0002cc00ff297b82 */ /* 0x000e620000000800 */
[----:B------:R-:W1:Y:S01]  /*4cd0*/  LDCU.64 UR38, c[0x0][0x888] ;  /* 0x00011100ff2677ac */ /* 0x000e620008000a00 */
[----:B------:R-:W1:Y:S06]  /*4ce0*/  LDCU.64 UR44, c[0x0][0x890] ;  /* 0x00011200ff2c77ac */ /* 0x000e6c0008000a00 */
[----:B------:R-:W1:Y:S01]  /*4cf0*/  LDC.64 R92, c[0x0][0xb10] ;  /* 0x0002c400ff5c7b82 */ /* 0x000e620000000a00 */
[----:B------:R-:W-:-:S07]  /*4d00*/  UIADD3 UR48, UPT, UPT, UR49, 0x200, URZ ;  /* 0x0000020031307890 */ /* 0x000fce000fffe0ff */
[----:B------:R-:W1:Y:S08]  /*4d10*/  LDC.64 R38, c[0x0][0xb18] ;  /* 0x0002c600ff267b82 */ /* 0x000e700000000a00 */
[----:B------:R-:W1:Y:S08]  /*4d20*/  LDC.64 R36, c[0x0][0xb28] ;  /* 0x0002ca00ff247b82 */ /* 0x000e700000000a00 */
[----:B------:R-:W1:Y:S01]  /*4d30*/  LDC.64 R90, c[0x0][0x8b0] ;  /* 0x00022c00ff5a7b82 */ /* 0x000e620000000a00 */
[----:B---3--:R-:W-:-:S07]  /*4d40*/  IMAD.IADD R46, R0, 0x1, R46 ;  /* 0x00000001002e7824 */ /* 0x008fce00078e022e */
[----:B------:R-:W3:Y:S08]  /*4d50*/  LDC.64 R88, c[0x0][0x8a8] ;  /* 0x00022a00ff587b82 */ /* 0x000ef00000000a00 */
[----:B--2-4-:R-:W1:Y:S02]  /*4d60*/  LDC R98, c[0x0][0x374] ;  /* 0x0000dd00ff627b82 */ /* 0x014e640000000800 */
.L_x_125:
[----:B------:R-:W-:Y:S02]  /*4d70*/  LEA R0, R112, UR49, 0x3 ;  /* 0x0000003170007c11 */ /* 0x000fe4000f8e18ff */
[----:B------:R-:W-:Y:S02]  /*4d80*/  SHF.L.U32 R2, R106, 0x1f, RZ ;  /* 0x0000001f6a027819 */ /* 0x000fe400000006ff */
[----:B------:R-:W-:Y:S02]  /*4d90*/  LEA R16, R112, UR49, 0x4 ;  /* 0x0000003170107c11 */ /* 0x000fe4000f8e20ff */
[----:B------:R-:W2:Y:S02]  /*4da0*/  SYNCS.PHASECHK.TRANS64.TRYWAIT P0, [R0+URZ+0xa0], R2 ;  /* 0x0000a002000075a7 */ /* 0x000ea400080011ff */
[----:B-12---:R-:W-:Y:S05]  /*4db0*/  @!P0 BRA `(.L_x_84) ;  /* 0x0000004c00408947 */ /* 0x006fea0003800000 */
.L_x_171:
[----:B------:R-:W4:Y:S01]  /*4dc0*/  LDC.64 R10, c[0x0][0xb10] ;  /* 0x0002c400ff0a7b82 */ /* 0x000f220000000a00 */
[----:B------:R-:W3:Y:S01]  /*4dd0*/  LDS.128 R16, [R16+0x130] ;  /* 0x0001300010107984 */ /* 0x000ee20000000c00 */
[----:B-1----:R-:W-:Y:S01]  /*4de0*/  ISETP.NE.AND P1, PT, R41, 0x1, PT ;  /* 0x000000012900780c */ /* 0x002fe20003f25270 */
[----:B--2---:R-:W-:Y:S01]  /*4df0*/  VIADD R0, R0, 0xb0 ;  /* 0x000000b000007836 */ /* 0x004fe20000000000 */
[----:B------:R-:W-:Y:S04]  /*4e00*/  ISETP.GE.AND P0, PT, R40, 0x1, PT ;  /* 0x000000012800780c */ /* 0x000fe80003f06270 */
[----:B------:R-:W1:Y:S01]  /*4e10*/  LDC.64 R8, c[0x0][0xb18] ;  /* 0x0002c600ff087b82 */ /* 0x000e620000000a00 */
[----:B------:R-:W-:Y:S01]  /*4e20*/  PRMT R0, RZ, 0x654, R0 ;  /* 0x00000654ff007816 */ /* 0x000fe20000000000 */
[----:B------:R-:W-:Y:S01]  /*4e30*/  @!PT LDS RZ, [RZ] ;  /* 0x00000000fffff984 */ /* 0x000fe20000000800 */
[----:B------:R-:W-:Y:S01]  /*4e40*/  @!PT LDS RZ, [RZ] ;  /* 0x00000000fffff984 */ /* 0x000fe20000000800 */
[----:B------:R-:W-:Y:S01]  /*4e50*/  @!PT LDS RZ, [RZ] ;  /* 0x00000000fffff984 */ /* 0x000fe20000000800 */
[----:B------:R-:W-:Y:S01]  /*4e60*/  @!PT LDS RZ, [RZ] ;  /* 0x00000000fffff984 */ /* 0x000fe20000000800 */
[----:B------:R2:W-:Y:S06]  /*4e70*/  MEMBAR.ALL.CTA ;  /* 0x0000000000007992 */ /* 0x0005ec0000008000 */
[----:B--2---:R-:W2:Y:S01]  /*4e80*/  FENCE.VIEW.ASYNC.S ;  /* 0x00000000000073c6 */ /* 0x004ea20000000000 */
[----:B------:R-:W1:Y:S08]  /*4e90*/  @!P1 LDC R12, c[0x0][0xb20] ;  /* 0x0002c800ff0c9b82 */ /* 0x000e700000000800 */
[----:B------:R-:W1:Y:S01]  /*4ea0*/  @!P1 LDC R7, c[0x0][0xb0c] ;  /* 0x0002c300ff079b82 */ /* 0x000e620000000800 */
[----:B--2---:R2:W-:Y:S01]  /*4eb0*/  SYNCS.ARRIVE.TRANS64.RED.A1T0 RZ, [R0+URZ], RZ ;  /* 0x000000ff00ff79a7 */ /* 0x0045e200081004ff */
[----:B---3--:R-:W-:Y:S04]  /*4ec0*/  LOP3.LUT P4, RZ, R18, 0x1, RZ, 0xc0, !PT ;  /* 0x0000000112ff7812 */ /* 0x008fe8000788c0ff */
[----:B------:R-:W-:Y:S09]  /*4ed0*/  P2R R111, PR, RZ, 0x10 ;  /* 0x00000010ff6f7803 */ /* 0x000ff20000000000 */
[----:B------:R-:W-:Y:S02]  /*4ee0*/  @P4 MOV R44, R16 ;  /* 0x00000010002c4202 */ /* 0x000fe40000000f00 */
[----:B------:R-:W-:Y:S01]  /*4ef0*/  @P4 LOP3.LUT R43, R17, 0xffff, RZ, 0xc0, !PT ;  /* 0x0000ffff112b4812 */ /* 0x000fe200078ec0ff */
[----:B--2-4-:R-:W-:Y:S06]  /*4f00*/  @!P0 BRA `(.L_x_85) ;  /* 0x0000000000a48947 */ /* 0x014fec0003800000 */
[----:B------:R-:W-:Y:S01]  /*4f10*/  IMAD.HI.U32 R0, R98, R39, RZ ;  /* 0x0000002762007227 */ /* 0x000fe200078e00ff */
[----:B------:R-:W-:Y:S02]  /*4f20*/  ISETP.NE.AND P0, PT, R38, 0x1, PT ;  /* 0x000000012600780c */ /* 0x000fe40003f05270 */
[----:B------:R-:W-:Y:S01]  /*4f30*/  ISETP.NE.AND P2, PT, R40, 0x1, PT ;  /* 0x000000012800780c */ /* 0x000fe20003f45270 */
[----:B------:R-:W-:Y:S01]  /*4f40*/  IMAD.HI.U32 R4, R99, R92, RZ ;  /* 0x0000005c63047227 */ /* 0x000fe200078e00ff */
[----:B------:R-:W-:Y:S02]  /*4f50*/  SHF.R.U32.HI R0, RZ, R97, R0 ;  /* 0x00000061ff007219 */ /* 0x000fe40000011600 */
[----:B------:R-:W-:Y:S01]  /*4f60*/  ISETP.NE.AND P3, PT, R42, 0x1, PT ;  /* 0x000000012a00780c */ /* 0x000fe20003f65270 */
[----:B------:R-:W-:Y:S01]  /*4f70*/  IMAD.HI.U32 R6, R43, R39, RZ ;  /* 0x000000272b067227 */ /* 0x000fe200078e00ff */
[-C--:B------:R-:W-:Y:S02]  /*4f80*/  SHF.R.U32.HI R4, RZ, R93.reuse, R4 ;  /* 0x0000005dff047219 */ /* 0x080fe40000011604 */
[----:B------:R-:W-:Y:S01]  /*4f90*/  SEL R0, R98, R0, !P0 ;  /* 0x0000000062007207 */ /* 0x000fe20004000000 */
[----:B------:R-:W-:Y:S01]  /*4fa0*/  IMAD.HI.U32 R5, R44, R92, RZ ;  /* 0x0000005c2c057227 */ /* 0x000fe200078e00ff */
[----:B------:R-:W-:Y:S03]  /*4fb0*/  SEL R4, R99, R4, !P3 ;  /* 0x0000000463047207 */ /* 0x000fe60005800000 */
[-C--:B------:R-:W-:Y:S01]  /*4fc0*/  IMAD.HI.U32 R3, R0, R36.reuse, RZ ;  /* 0x0000002400037227 */ /* 0x080fe200078e00ff */
[----:B------:R-:W-:Y:S03]  /*4fd0*/  SHF.R.U32.HI R5, RZ, R93, R5 ;  /* 0x0000005dff057219 */ /* 0x000fe60000011605 */
[----:B------:R-:W-:Y:S01]  /*4fe0*/  IMAD.HI.U32 R2, R4, R36, RZ ;  /* 0x0000002404027227 */ /* 0x000fe200078e00ff */
[----:B------:R-:W-:Y:S02]  /*4ff0*/  @P2 SHF.R.U32.HI R0, RZ, R37, R3 ;  /* 0x00000025ff002219 */ /* 0x000fe40000011603 */
[----:B------:R-:W-:Y:S02]  /*5000*/  SHF.R.U32.HI R3, RZ, R97, R6 ;  /* 0x00000061ff037219 */ /* 0x000fe40000011606 */
[----:B------:R-:W-:Y:S01]  /*5010*/  @P2 SHF.R.U32.HI R4, RZ, R37, R2 ;  /* 0x00000025ff042219 */ /* 0x000fe20000011602 */
[----:B------:R-:W-:Y:S01]  /*5020*/  IMAD R0, R40, R0, RZ ;  /* 0x0000000028007224 */ /* 0x000fe200078e02ff */
[----:B------:R-:W-:Y:S02]  /*5030*/  SEL R3, R43, R3, !P0 ;  /* 0x000000032b037207 */ /* 0x000fe40004000000 */
[----:B------:R-:W-:Y:S01]  /*5040*/  SEL R2, R44, R5, !P3 ;  /* 0x000000052c027207 */ /* 0x000fe20005800000 */
[----:B------:R-:W-:Y:S01]  /*5050*/  IMAD R5, R40, R4, RZ ;  /* 0x0000000428057224 */ /* 0x000fe200078e02ff */
[C---:B------:R-:W-:Y:S01]  /*5060*/  ISETP.GE.AND P0, PT, R3.reuse, R0, PT ;  /* 0x000000000300720c */ /* 0x040fe20003f06270 */
[C---:B------:R-:W-:Y:S03]  /*5070*/  IMAD.HI.U32 R0, R3.reuse, R36, RZ ;  /* 0x0000002403007227 */ /* 0x040fe600078e00ff */
[C---:B------:R-:W-:Y:S02]  /*5080*/  ISETP.GE.OR P0, PT, R2.reuse, R5, P0 ;  /* 0x000000050200720c */ /* 0x040fe40000706670 */
[----:B------:R-:W-:Y:S04]  /*5090*/  SHF.R.U32.HI R0, RZ, R37, R0 ;  /* 0x00000025ff007219 */ /* 0x000fe80000011600 */
[C---:B------:R-:W-:Y:S05]  /*50a0*/  SEL R6, R3.reuse, R0, !P2 ;  /* 0x0000000003067207 */ /* 0x040fea0005000000 */
        /* <DEDUP_REMOVED lines=14> */
[----:B------:R-:W-:Y:S07]  /*5190*/  IMAD R43, R3, R38, R43 ;  /* 0x00000026032b7224 */ /* 0x000fee00078e022b */
.L_x_85:
[----:B-1----:R-:W-:Y:S01]  /*51a0*/  @!P1 ISETP.NE.AND P0, PT, R8, 0x1, PT ;  /* 0x000000010800980c */ /* 0x002fe20003f05270 */
[----:B------:R-:W-:Y:S01]  /*51b0*/  @!P1 IMAD.HI.U32 R0, R44, R10, RZ ;  /* 0x0000000a2c009227 */ /* 0x000fe200078e00ff */
[----:B------:R-:W-:Y:S01]  /*51c0*/  @!P1 ISETP.NE.AND P2, PT, R7, 0x1, PT ;  /* 0x000000010700980c */ /* 0x000fe20003f45270 */
[----:B------:R-:W-:Y:S01]  /*51d0*/  ULOP3.LUT UP0, URZ, UR48, 0x1b0, URZ, 0xc0, !UPT ;  /* 0x000001b030ff7892 */ /* 0x000fe2000f80c0ff */
[----:B------:R-:W-:Y:S01]  /*51e0*/  R2UR UR42, R15 ;  /* 0x000000000f2a72ca */ /* 0x000fe200000e0000 */
[C---:B------:R-:W-:Y:S01]  /*51f0*/  @!P1 IMAD.HI.U32 R2, R43.reuse, R9, RZ ;  /* 0x000000092b029227 */ /* 0x040fe200078e00ff */
[----:B------:R-:W-:Y:S02]  /*5200*/  @!P1 SHF.R.U32.HI R0, RZ, R11, R0 ;  /* 0x0000000bff009219 */ /* 0x000fe40000011600 */
[----:B------:R-:W-:Y:S01]  /*5210*/  R2UR UR41, R14 ;  /* 0x000000000e2972ca */ /* 0x000fe200000e0000 */
[----:B------:R-:W-:Y:S01]  /*5220*/  VIADD R112, R112, 0x1 ;  /* 0x0000000170707836 */ /* 0x000fe20000000000 */
[----:B------:R-:W-:Y:S02]  /*5230*/  @!P1 SHF.R.U32.HI R2, RZ, R12, R2 ;  /* 0x0000000cff029219 */ /* 0x000fe40000011602 */
[----:B------:R-:W-:Y:S02]  /*5240*/  @!P1 SEL R3, R44, R0, !P2 ;  /* 0x000000002c039207 */ /* 0x000fe40005000000 */
[----:B------:R-:W-:Y:S02]  /*5250*/  @!P1 SEL R2, R43, R2, !P0 ;  /* 0x000000022b029207 */ /* 0x000fe40004000000 */
[----:B------:R-:W-:Y:S01]  /*5260*/  @P4 SHF.R.U32.HI R103, RZ, 0x10, R17 ;  /* 0x00000010ff674819 */ /* 0x000fe20000011611 */
[----:B------:R-:W-:Y:S02]  /*5270*/  USHF.L.U32 UR42, UR42, 0x6, URZ ;  /* 0x000000062a2a7899 */ /* 0x000fe400080006ff */
[----:B------:R-:W-:Y:S02]  /*5280*/  @!P1 IMAD.IADD R0, R2, 0x1, -R3 ;  /* 0x0000000102009824 */ /* 0x000fe400078e0a03 */
[----:B------:R-:W-:Y:S01]  /*5290*/  @!P1 IMAD.IADD R2, R3, 0x1, -R2 ;  /* 0x0000000103029824 */ /* 0x000fe200078e0a02 */
[----:B------:R-:W-:Y:S01]  /*52a0*/  USHF.L.U32 UR41, UR41, 0x8, URZ ;  /* 0x0000000829297899 */ /* 0x000fe200080006ff */
[----:B------:R-:W-:Y:S02]  /*52b0*/  @!P1 IMAD R44, R0, R7, R44 ;  /* 0x00000007002c9224 */ /* 0x000fe400078e022c */
[----:B------:R-:W-:Y:S01]  /*52c0*/  @!P1 IMAD R43, R2, R8, R43 ;  /* 0x00000008022b9224 */ /* 0x000fe200078e022b */
[----:B------:R-:W-:Y:S08]  /*52d0*/  BRA.U !UP0, `(.L_x_86) ;  /* 0x0000000108407547 */ /* 0x000ff0000b800000 */
[----:B------:R-:W1:Y:S01]  /*52e0*/  LDCU.64 UR8, c[0x4][0x88] ;  /* 0x01001100ff0877ac */ /* 0x000e620008000a00 */
[----:B------:R-:W-:Y:S01]  /*52f0*/  MOV R3, 0x0 ;  /* 0x0000000000037802 */ /* 0x000fe20000000f00 */
[----:B------:R-:W-:Y:S02]  /*5300*/  HFMA2 R12, -RZ, RZ, 0, 5.9604644775390625e-08 ;  /* 0x00000001ff0c7431 */ /* 0x000fe400000001ff */
[----:B------:R-:W-:Y:S02]  /*5310*/  IMAD.MOV.U32 R8, RZ, RZ, 0x70 ;  /* 0x00000070ff087424 */ /* 0x000fe400078e00ff */
[----:B------:R-:W-:Y:S01]  /*5320*/  IMAD.MOV.U32 R13, RZ, RZ, RZ ;  /* 0x000000ffff0d7224 */ /* 0x000fe200078e00ff */
[----:B------:R-:W2:Y:S01]  /*5330*/  LDCU.64 UR6, c[0x4][0x90] ;  /* 0x01001200ff0677ac */ /* 0x000ea20008000a00 */
[----:B------:R-:W3:Y:S01]  /*5340*/  LDC.64 R2, c[0x4][R3] ;  /* 0x0100000003027b82 */ /* 0x000ee20000000a00 */
[----:B------:R-:W4:Y:S01]  /*5350*/  LDCU.64 UR4, c[0x4][0x8] ;  /* 0x01000100ff0477ac */ /* 0x000f220008000a00 */
[----:B-1----:R-:W-:Y:S01]  /*5360*/  MOV R5, UR9 ;  /* 0x0000000900057c02 */ /* 0x002fe20008000f00 */
[----:B------:R-:W-:Y:S01]  /*5370*/  IMAD.U32 R4, RZ, RZ, UR8 ;  /* 0x00000008ff047e24 */ /* 0x000fe2000f8e00ff */
[----:B--2---:R-:W-:Y:S01]  /*5380*/  MOV R7, UR7 ;  /* 0x0000000700077c02 */ /* 0x004fe20008000f00 */
[----:B------:R-:W-:Y:S01]  /*5390*/  IMAD.U32 R6, RZ, RZ, UR6 ;  /* 0x00000006ff067e24 */ /* 0x000fe2000f8e00ff */
[----:B----4-:R-:W-:Y:S01]  /*53a0*/  MOV R11, UR5 ;  /* 0x00000005000b7c02 */ /* 0x010fe20008000f00 */
[----:B------:R-:W-:Y:S02]  /*53b0*/  IMAD.U32 R10, RZ, RZ, UR4 ;  /* 0x00000004ff0a7e24 */ /* 0x000fe4000f8e00ff */
[----:B------:R-:W-:Y:S07]  /*53c0*/  LEPC R20, `(.L_x_86) ;  /* 0x000000001014794e */ /* 0x000fee0000000000 */
[----:B---3-5:R-:W-:Y:S05]  /*53d0*/  CALL.ABS.NOINC R2 ;  /* 0x0000000002007343 */ /* 0x028fea0003c00000 */
.L_x_86:
[----:B------:R-:W-:Y:S01]  /*53e0*/  LOP3.LUT P0, RZ, R109, 0x1b0, RZ, 0xc0, !PT ;  /* 0x000001b06dff7812 */ /* 0x000fe2000780c0ff */
[----:B------:R-:W-:Y:S11]  /*53f0*/  BSSY.RECONVERGENT B6, `(.L_x_87) ;  /* 0x0000013000067945 */ /* 0x000ff60003800200 */
[----:B------:R-:W-:Y:S01]  /*5400*/  @!UPT UIADD3 URZ, UPT, UPT, URZ, URZ, URZ ;  /* 0x000000fffffff290 */ /* 0x000fe2000fffe0ff */
[----:B------:R-:W-:Y:S05]  /*5410*/  @!P0 BRA `(.L_x_88) ;  /* 0x0000000000408947 */ /* 0x000fea0003800000 */
        /* <DEDUP_REMOVED lines=16> */
.L_x_88:
[----:B------:R-:W-:Y:S05]  /*5520*/  BSYNC.RECONVERGENT B6 ;  /* 0x0000000000067941 */ /* 0x000fea0003800200 */
.L_x_87:
[----:B------:R-:W-:Y:S01]  /*5530*/  ISETP.NE.U32.AND P4, PT, R90, RZ, PT ;  /* 0x000000ff5a00720c */ /* 0x000fe20003f85070 */
[----:B------:R-:W-:Y:S01]  /*5540*/  UISETP.NE.AND UP2, UPT, UR50, URZ, UPT ;  /* 0x000000ff3200728c */ /* 0x000fe2000bf45270 */
[----:B------:R-:W-:Y:S01]  /*5550*/  ISETP.NE.U32.AND P2, PT, RZ, UR38, PT ;  /* 0x00000026ff007c0c */ /* 0x000fe2000bf45070 */
[----:B------:R-:W-:Y:S01]  /*5560*/  UISETP.NE.U32.AND UP1, UPT, UR44, URZ, UPT ;  /* 0x000000ff2c00728c */ /* 0x000fe2000bf25070 */
[----:B------:R-:W-:Y:S01]  /*5570*/  ISETP.NE.AND.EX P4, PT, R91, RZ, PT, P4 ;  /* 0x000000ff5b00720c */ /* 0x000fe20003f85340 */
[----:B------:R-:W-:Y:S01]  /*5580*/  UPLOP3.LUT UP0, UPT, UPT, UPT, UPT, 0x40, 0x4 ;  /* 0x000000000004789c */ /* 0x000fe20003f0e870 */
[----:B------:R-:W-:Y:S01]  /*5590*/  ISETP.NE.AND.EX P2, PT, RZ, UR39, PT, P2 ;  /* 0x00000027ff007c0c */ /* 0x000fe2000bf45320 */
[----:B------:R-:W-:Y:S01]  /*55a0*/  UISETP.NE.AND.EX UP1, UPT, UR45, URZ, UPT, UP1 ;  /* 0x000000ff2d00728c */ /* 0x000fe2000bf25310 */
[----:B------:R-:W-:Y:S04]  /*55b0*/  PLOP3.LUT P1, PT, PT, PT, UP2, 0x80, 0x8 ;  /* 0x000000000008781c */ /* 0x000fe80003f2f028 */
[----:B------:R-:W-:Y:S06]  /*55c0*/  @UP2 UPLOP3.LUT UP0, UPT, UPT, UPT, UP1, 0x80, 0x8 ;  /* 0x000000000008289c */ /* 0x000fec0003f0f010 */
[----:B------:R-:W-:Y:S01]  /*55d0*/  PLOP3.LUT P0, PT, PT, PT, UP0, 0x80, 0x8 ;  /* 0x000000000008781c */ /* 0x000fe20003f0f008 */
[----:B------:R-:W-:Y:S01]  /*55e0*/  @!UPT UIADD3 URZ, UPT, UPT, URZ, URZ, URZ ;  /* 0x000000fffffff290 */ /* 0x000fe2000fffe0ff */
[----:B------:R-:W-:Y:S11]  /*55f0*/  BRA.U !UP1, `(.L_x_89) ;  /* 0x0000000109387547 */ /* 0x000ff6000b800000 */
[----:B------:R-:W-:Y:S01]  /*5600*/  UISETP.NE.U32.AND UP0, UPT, UR38, URZ, UPT ;  /* 0x000000ff2600728c */ /* 0x000fe2000bf05070 */
[----:B------:R-:W-:Y:S02]  /*5610*/  HFMA2 R0, -RZ, RZ, 0, 5.9604644775390625e-08 ;  /* 0x00000001ff007431 */ /* 0x000fe400000001ff */
[----:B------:R-:W-:Y:S01]  /*5620*/  IMAD.MOV.U32 R96, RZ, RZ, 0x1 ;  /* 0x00000001ff607424 */ /* 0x000fe200078e00ff */
[----:B------:R-:W-:Y:S06]  /*5630*/  UISETP.NE.AND.EX UP0, UPT, UR39, URZ, UPT, UP0 ;  /* 0x000000ff2700728c */ /* 0x000fec000bf05300 */
[----:B------:R-:W-:Y:S05]  /*5640*/  PLOP3.LUT P3, PT, PT, PT, UP0, 0x80, 0x8 ;  /* 0x000000000008781c */ /* 0x000fea0003f6f008 */
[----:B------:R-:W1:Y:S01]  /*5650*/  @UP0 LDCU.64 UR6, c[0x0][0x888] ;  /* 0x00011100ff0607ac */ /* 0x000e620008000a00 */
[----:B------:R-:W-:Y:S07]  /*5660*/  @UP0 UIMAD UR4, UR36, UR44, URZ ;  /* 0x0000002c240402a4 */ /* 0x000fee000f8e02ff */
[----:B------:R-:W-:Y:S01]  /*5670*/  @!P3 PRMT R96, R0, 0x7610, R96 ;  /* 0x000076100060b816 */ /* 0x000fe20000000060 */
[----:B-1----:R-:W-:Y:S03]  /*5680*/  @UP0 UIMAD.WIDE UR6, UR4, 0x4, UR6 ;  /* 0x00000004040608a5 */ /* 0x002fe6000f8e0206 */
[----:B------:R-:W1:Y:S03]  /*5690*/  @!UP0 LDCU UR4, c[0x0][0x880] ;  /* 0x00011000ff0487ac */ /* 0x000e660008000800 */
[----:B------:R-:W-:Y:S01]  /*56a0*/  IMAD.U32 R2, RZ, RZ, UR6 ;  /* 0x00000006ff027e24 */ /* 0x000fe2000f8e00ff */
[----:B------:R-:W-:Y:S05]  /*56b0*/  MOV R3, UR7 ;  /* 0x0000000700037c02 */ /* 0x000fea0008000f00 */
[----:B-----5:R2:W5:Y:S02]  /*56c0*/  @P3 LDG.E R49, desc[UR46][R2.64] ;  /* 0x0000002e02313981 */ /* 0x020564000c1e1900 */
[----:B-12---:R-:W-:Y:S02]  /*56d0*/  @!P3 IMAD.U32 R49, RZ, RZ, UR4 ;  /* 0x00000004ff31be24 */ /* 0x006fe4000f8e00ff */
.L_x_89:
[----:B------:R-:W-:Y:S05]  /*56e0*/  @!P4 BRA `(.L_x_90) ;  /* 0x000000000020c947 */ /* 0x000fea0003800000 */
[----:B------:R-:W-:Y:S04]  /*56f0*/  ISETP.NE.U32.AND P3, PT, R88, RZ, PT ;  /* 0x000000ff5800720c */ /* 0x000fe80003f65070 */
[----:B------:R-:W-:Y:S11]  /*5700*/  ISETP.NE.AND.EX P3, PT, R89, RZ, PT, P3 ;  /* 0x000000ff5900720c */ /* 0x000ff60003f65330 */
[----:B------:R-:W-:Y:S02]  /*5710*/  @!UPT UIADD3 URZ, UPT, UPT, URZ, URZ, URZ ;  /* 0x000000fffffff290 */ /* 0x000fe4000fffe0ff */
[----:B------:R-:W1:Y:S01]  /*5720*/  @P3 LDC.64 R2, c[0x0][0x8a8] ;  /* 0x00022a00ff023b82 */ /* 0x000e620000000a00 */
[----:B------:R-:W-:Y:S04]  /*5730*/  @P3 IMAD R0, R90, UR36, RZ ;  /* 0x000000245a003c24 */ /* 0x000fe8000f8e02ff */
[----:B-1----:R-:W-:Y:S05]  /*5740*/  @P3 IMAD.WIDE R2, R0, 0x4, R2 ;  /* 0x0000000400023825 */ /* 0x002fea00078e0202 */
[----:B-----5:R1:W5:Y:S02]  /*5750*/  @P3 LDG.E R47, desc[UR46][R2.64] ;  /* 0x0000002e022f3981 */ /* 0x020364000c1e1900 */
[----:B-1----:R-:W2:Y:S02]  /*5760*/  @!P3 LDC R47, c[0x0][0x8a0] ;  /* 0x00022800ff2fbb82 */ /* 0x002ea40000000800 */
.L_x_90:
[----:B-----5:R-:W-:Y:S01]  /*5770*/  FSETP.NEU.AND P4, PT, R49, RZ, PT ;  /* 0x000000ff3100720b */ /* 0x020fe20003f8d000 */
[----:B------:R-:W-:Y:S01]  /*5780*/  BSSY B1, `(.L_x_91) ;  /* 0x0000042000017945 */ /* 0x000fe20003800000 */
[----:B------:R-:W-:Y:S01]  /*5790*/  SEL R5, RZ, 0xffffffff, P2 ;  /* 0xffffffffff057807 */ /* 0x000fe20001000000 */
[----:B------:R-:W-:Y:S01]  /*57a0*/  IMAD.MOV.U32 R115, RZ, RZ, 0x1 ;  /* 0x00000001ff737424 */ /* 0x000fe200078e00ff */
[----:B------:R-:W-:Y:S02]  /*57b0*/  LOP3.LUT P3, RZ, R96, 0xff, RZ, 0xc0, !PT ;  /* 0x000000ff60ff7812 */ /* 0x000fe4000786c0ff */
[----:B------:R-:W-:Y:S02]  /*57c0*/  CS2R R86, SRZ ;  /* 0x0000000000567805 */ /* 0x000fe4000001ff00 */
[----:B------:R-:W-:Y:S02]  /*57d0*/  @P1 SEL R0, RZ, 0xffffffff, P4 ;  /* 0xffffffffff001807 */ /* 0x000fe40002000000 */
[----:B------:R-:W-:Y:S02]  /*57e0*/  CS2R R84, SRZ ;  /* 0x0000000000547805 */ /* 0x000fe4000001ff00 */
[----:B------:R-:W-:Y:S02]  /*57f0*/  LEA R2, R105, UR49, 0x3 ;  /* 0x0000003169027c11 */ /* 0x000fe4000f8e18ff */
[----:B------:R-:W-:Y:S02]  /*5800*/  CS2R R82, SRZ ;  /* 0x0000000000527805 */ /* 0x000fe4000001ff00 */
[----:B------:R-:W-:Y:S02]  /*5810*/  @P0 SEL R0, R5, R0, !P3 ;  /* 0x0000000005000207 */ /* 0x000fe40005800000 */
[----:B------:R-:W-:Y:S02]  /*5820*/  CS2R R80, SRZ ;  /* 0x0000000000507805 */ /* 0x000fe4000001ff00 */
[----:B------:R-:W-:Y:S02]  /*5830*/  LEA R113, R45, UR49, 0x3 ;  /* 0x000000312d717c11 */ /* 0x000fe4000f8e18ff */
[----:B------:R-:W-:Y:S02]  /*5840*/  @P1 LOP3.LUT R0, R0, 0x1, RZ, 0xc0, !PT ;  /* 0x0000000100001812 */ /* 0x000fe400078ec0ff */
[----:B------:R-:W-:Y:S02]  /*5850*/  SHF.L.U32 R3, R107, 0x1f, RZ ;  /* 0x0000001f6b037819 */ /* 0x000fe400000006ff */
[----:B------:R-:W-:Y:S02]  /*5860*/  ISETP.NE.U32.OR P6, PT, R0, 0x1, !P1 ;  /* 0x000000010000780c */ /* 0x000fe40004fc5470 */
[----:B------:R-:W-:Y:S02]  /*5870*/  PLOP3.LUT P2, PT, PT, PT, UP1, 0x80, 0x8 ;  /* 0x000000000008781c */ /* 0x000fe40003f4f018 */
[----:B------:R-:W-:Y:S02]  /*5880*/  LEA.HI R48, R45, R45, RZ, 0x1 ;  /* 0x0000002d2d307211 */ /* 0x000fe400078f08ff */
[----:B------:R-:W-:Y:S02]  /*5890*/  SEL R4, RZ, 0xffffffff, P4 ;  /* 0xffffffffff047807 */ /* 0x000fe40002000000 */
[----:B------:R-:W-:Y:S05]  /*58a0*/  P2R R118, PR, RZ, 0x40 ;  /* 0x00000040ff767803 */ /* 0x000fea0000000000 */
[----:B------:R-:W-:Y:S02]  /*58b0*/  @P6 SHF.L.U32 R0, R104, 0x1f, RZ ;  /* 0x0000001f68006819 */ /* 0x000fe400000006ff */
[----:B------:R-:W-:Y:S02]  /*58c0*/  @P2 SEL R4, R5, R4, !P3 ;  /* 0x0000000405042207 */ /* 0x000fe40005800000 */
[----:B------:R1:W3:Y:S02]  /*58d0*/  @P6 SYNCS.PHASECHK.TRANS64.TRYWAIT P1, [R2+URZ+0x50], R0 ;  /* 0x00005000020065a7 */ /* 0x0002e400080211ff */
[----:B------:R-:W-:Y:S04]  /*58e0*/  LOP3.LUT R4, R4, 0x1, RZ, 0xc0, !PT ;  /* 0x0000000104047812 */ /* 0x000fe800078ec0ff */
[----:B------:R-:W-:Y:S04]  /*58f0*/  ISETP.NE.U32.AND P5, PT, R4, 0x1, PT ;  /* 0x000000010400780c */ /* 0x000fe80003fa5070 */
[----:B------:R-:W-:Y:S01]  /*5900*/  P2R R116, PR, RZ, 0x20 ;  /* 0x00000020ff747803 */ /* 0x000fe20000000000 */
[----:B------:R4:W2:Y:S01]  /*5910*/  SYNCS.PHASECHK.TRANS64.TRYWAIT P0, [R113+URZ+0xc0], R3 ;  /* 0x0000c003710075a7 */ /* 0x0008a200080011ff */
[C---:B-1----:R-:W-:Y:S01]  /*5920*/  IMAD.SHL.U32 R0, R48.reuse, 0x80, RZ ;  /* 0x0000008030007824 */ /* 0x042fe200078e00ff */
[----:B------:R-:W-:Y:S04]  /*5930*/  LOP3.LUT R48, R48, 0xffe, RZ, 0xc0, !PT ;  /* 0x00000ffe30307812 */ /* 0x000fe800078ec0ff */
[----:B------:R-:W-:Y:S01]  /*5940*/  LOP3.LUT R0, R0, 0xffffff00, RZ, 0xc0, !PT ;  /* 0xffffff0000007812 */ /* 0x000fe200078ec0ff */
[----:B------:R-:W-:Y:S04]  /*5950*/  IMAD.IADD R48, R45, 0x1, -R48 ;  /* 0x000000012d307824 */ /* 0x000fe800078e0a30 */
[----:B------:R-:W-:Y:S04]  /*5960*/  IMAD.IADD R0, R46, 0x1, R0 ;  /* 0x000000012e007824 */ /* 0x000fe800078e0200 */
[----:B------:R-:W-:Y:S01]  /*5970*/  IMAD R48, R48, 0x100000, R0 ;  /* 0x0010000030307824 */ /* 0x000fe200078e0200 */
[----:B---3--:R-:W-:Y:S01]  /*5980*/  @P6 SEL R115, RZ, 0x1, !P1 ;  /* 0x00000001ff736807 */ /* 0x008fe20004800000 */
[----:B----4-:R-:W-:Y:S06]  /*5990*/  @!P6 BRA `(.L_x_92) ;  /* 0x000000000080e947 */ /* 0x010fec0003800000 */
[----:B------:R-:W-:Y:S01]  /*59a0*/  @P5 IMAD R5, R105, 0x1000, R100 ;  /* 0x0000100069055824 */ /* 0x000fe200078e0264 */
[----:B------:R-:W-:Y:S01]  /*59b0*/  ISETP.NE.AND P1, PT, R115, RZ, PT ;  /* 0x000000ff7300720c */ /* 0x000fe20003f25270 */
[----:B------:R-:W-:Y:S01]  /*59c0*/  BSSY B0, `(.L_x_93) ;  /* 0x000000b000007945 */ /* 0x000fe20003800000 */
[----:B------:R-:W-:Y:S01]  /*59d0*/  CS2R R82, SRZ ;  /* 0x0000000000527805 */ /* 0x000fe2000001ff00 */
[----:B------:R-:W-:Y:S01]  /*59e0*/  @P5 VIADD R4, R5, UR49 ;  /* 0x0000003105045c36 */ /* 0x000fe20008000000 */
[----:B------:R-:W-:Y:S02]  /*59f0*/  CS2R R80, SRZ ;  /* 0x0000000000507805 */ /* 0x000fe4000001ff00 */
[----:B------:R-:W-:Y:S02]  /*5a00*/  CS2R R86, SRZ ;  /* 0x0000000000567805 */ /* 0x000fe4000001ff00 */
[----:B------:R-:W-:Y:S01]  /*5a10*/  CS2R R84, SRZ ;  /* 0x0000000000547805 */ /* 0x000fe2000001ff00 */
[----:B------:R-:W-:Y:S04]  /*5a20*/  @P5 IMAD R4, R108, -0x10, R4 ;  /* 0xfffffff06c045824 */ /* 0x000fe800078e0204 */
[----:B------:R-:W-:Y:S05]  /*5a30*/  @P1 BRA `(.L_x_94) ;  /* 0x00000000000c1947 */ /* 0x000fea0003800000 */
[----:B------:R-:W-:Y:S04]  /*5a40*/  SHF.L.U32 R0, R104, 0x1f, RZ ;  /* 0x0000001f68007819 */ /* 0x000fe800000006ff */
[----:B------:R-:W1:Y:S02]  /*5a50*/  SYNCS.PHASECHK.TRANS64.TRYWAIT P1, [R2+URZ+0x50], R0 ;  /* 0x00005000020075a7 */ /* 0x000e6400080211ff */
[----:B-1----:R-:W-:Y:S05]  /*5a60*/  @!P1 BRA `(.L_x_95) ;  /* 0x0000004000289947 */ /* 0x002fea0003800000 */
.L_x_94:
[----:B------:R-:W-:Y:S05]  /*5a70*/  BSYNC B0 ;  /* 0x0000000000007941 */ /* 0x000fea0003800000 */
.L_x_93:
[----:B------:R-:W-:Y:S01]  /*5a80*/  ISETP.NE.AND P1, PT, R116, RZ, PT ;  /* 0x000000ff7400720c */ /* 0x000fe20003f25270 */
[----:B-1----:R-:W-:Y:S02]  /*5a90*/  VIADD R2, R2, 0x70 ;  /* 0x0000007002027836 */ /* 0x002fe40000000000 */
[----:B------:R-:W-:Y:S02]  /*5aa0*/  IMAD.U32 R0, RZ, RZ, UR37 ;  /* 0x00000025ff007e24 */ /* 0x000fe4000f8e00ff */
[----:B------:R-:W-:Y:S03]  /*5ab0*/  VIADD R105, R105, 0x1 ;  /* 0x0000000169697836 */ /* 0x000fe60000000000 */
[----:B------:R-:W-:Y:S05]  /*5ac0*/  PRMT R0, R0, 0x654, R2 ;  /* 0x0000065400007816 */ /* 0x000fea0000000002 */
[----:B------:R1:W3:Y:S04]  /*5ad0*/  @P1 LDS.128 R80, [R5+UR49+0x200] ;  /* 0x0002003105501984 */ /* 0x0002e80008000c00 */
[----:B------:R1:W4:Y:S01]  /*5ae0*/  @P1 LDS.128 R84, [R4+0x210] ;  /* 0x0002100004541984 */ /* 0x0003220000000c00 */
[C---:B------:R-:W-:Y:S01]  /*5af0*/  ISETP.NE.AND P1, PT, R105.reuse, 0x4, PT ;  /* 0x000000046900780c */ /* 0x040fe20003f25270 */
[----:B------:R-:W-:Y:S01]  /*5b00*/  @!PT LDS RZ, [RZ] ;  /* 0x00000000fffff984 */ /* 0x000fe20000000800 */
[----:B------:R-:W-:Y:S01]  /*5b10*/  @!PT LDS RZ, [RZ] ;  /* 0x00000000fffff984 */ /* 0x000fe20000000800 */
[----:B------:R-:W-:Y:S01]  /*5b20*/  @!PT LDS RZ, [RZ] ;  /* 0x00000000fffff984 */ /* 0x000fe20000000800 */
[----:B------:R-:W-:Y:S01]  /*5b30*/  @!PT LDS RZ, [RZ] ;  /* 0x00000000fffff984 */ /* 0x000fe20000000800 */
[----:B------:R5:W-:Y:S06]  /*5b40*/  MEMBAR.ALL.CTA ;  /* 0x0000000000007992 */ /* 0x000bec0000008000 */
[----:B-----5:R-:W5:Y:S01]  /*5b50*/  FENCE.VIEW.ASYNC.S ;  /* 0x00000000000073c6 */ /* 0x020f620000000000 */
[----:B------:R-:W-:Y:S01]  /*5b60*/  SEL R105, R105, RZ, P1 ;  /* 0x000000ff69697207 */ /* 0x000fe20000800000 */
[----:B-----5:R5:W-:Y:S02]  /*5b70*/  SYNCS.ARRIVE.TRANS64.RED.A1T0 RZ, [R0+URZ], RZ ;  /* 0x000000ff00ff79a7 */ /* 0x020be400081004ff */
[----:B-----5:R-:W-:Y:S04]  /*5b80*/  SEL R0, RZ, 0x1, P1 ;  /* 0x00000001ff007807 */ /* 0x020fe80000800000 */
[----:B-1-3--:R-:W-:Y:S02]  /*5b90*/  LOP3.LUT R104, R104, R0, RZ, 0x3c, !PT ;  /* 0x0000000068687212 */ /* 0x00afe400078e3cff */
.L_x_92:
[----:B------:R-:W-:Y:S05]  /*5ba0*/  BSYNC B1 ;  /* 0x0000000000017941 */ /* 0x000fea0003800000 */
.L_x_91:
[----:B------:R-:W-:Y:S04]  /*5bb0*/  SHF.R.U32.HI R0, RZ, 0x15, R48 ;  /* 0x00000015ff007819 */ /* 0x000fe80000011630 */
[----:B------:R-:W-:Y:S01]  /*5bc0*/  LOP3.LUT P1, RZ, R0, 0x3, R101, 0x48, !PT ;  /* 0x0000000300ff7812 */ /* 0x000fe20007824865 */
[----:B------:R-:W-:Y:S01]  /*5bd0*/  @!UPT UIADD3 URZ, UPT, UPT, URZ, URZ, URZ ;  /* 0x000000fffffff290 */ /* 0x000fe2000fffe0ff */
[----:B--2---:R-:W-:Y:S11]  /*5be0*/  @P0 BRA `(.L_x_96) ;  /* 0x0000000000080947 */ /* 0x004ff60003800000 */
[----:B------:R-:W1:Y:S02]  /*5bf0*/  SYNCS.PHASECHK.TRANS64.TRYWAIT P0, [R113+URZ+0xc0], R3 ;  /* 0x0000c003710075a7 */ /* 0x000e6400080011ff */
[----:B-1----:R-:W-:Y:S05]  /*5c00*/  @!P0 BRA `(.L_x_97) ;  /* 0x0000003c00d48947 */ /* 0x002fea0003800000 */
.L_x_96:
[----:B------:R-:W-:Y:S05]  /*5c10*/  @!P1 BRA `(.L_x_98) ;  /* 0x0000000000409947 */ /* 0x000fea0003800000 */
[----:B------:R-:W2:Y:S01]  /*5c20*/  LDCU.64 UR8, c[0x4][0x78] ;  /* 0x01000f00ff0877ac */ /* 0x000ea20008000a00 */
[----:B-1----:R-:W-:Y:S01]  /*5c30*/  MOV R3, 0x0 ;  /* 0x0000000000037802 */ /* 0x002fe20000000f00 */
[----:B------:R-:W-:Y:S02]  /*5c40*/  HFMA2 R12, -RZ, RZ, 0, 5.9604644775390625e-08 ;  /* 0x00000001ff0c7431 */ /* 0x000fe400000001ff */
[----:B------:R-:W-:Y:S02]  /*5c50*/  IMAD.MOV.U32 R8, RZ, RZ, 0x192 ;  /* 0x00000192ff087424 */ /* 0x000fe400078e00ff */
[----:B------:R-:W-:Y:S01]  /*5c60*/  IMAD.MOV.U32 R13, RZ, RZ, RZ ;  /* 0x000000ffff0d7224 */ /* 0x000fe200078e00ff */
[----:B------:R-:W1:Y:S01]  /*5c70*/  LDCU.64 UR6, c[0x4][0x80] ;  /* 0x01001000ff0677ac */ /* 0x000e620008000a00 */
[----:B------:R-:W3:Y:S01]  /*5c80*/  LDC.64 R2, c[0x4][R3] ;  /* 0x0100000003027b82 */ /* 0x000ee20000000a00 */
[----:B------:R-:W5:Y:S01]  /*5c90*/  LDCU.64 UR4, c[0x4][0x18] ;  /* 0x01000300ff0477ac */ /* 0x000f620008000a00 */
[----:B--2---:R-:W-:Y:S01]  /*5ca0*/  MOV R5, UR9 ;  /* 0x0000000900057c02 */ /* 0x004fe20008000f00 */
[----:B------:R-:W-:Y:S01]  /*5cb0*/  IMAD.U32 R4, RZ, RZ, UR8 ;  /* 0x00000008ff047e24 */ /* 0x000fe2000f8e00ff */
[----:B-1----:R-:W-:Y:S01]  /*5cc0*/  MOV R7, UR7 ;  /* 0x0000000700077c02 */ /* 0x002fe20008000f00 */
[----:B------:R-:W-:Y:S01]  /*5cd0*/  IMAD.U32 R6, RZ, RZ, UR6 ;  /* 0x00000006ff067e24 */ /* 0x000fe2000f8e00ff */
[----:B-----5:R-:W-:Y:S01]  /*5ce0*/  MOV R11, UR5 ;  /* 0x00000005000b7c02 */ /* 0x020fe20008000f00 */
[----:B------:R-:W-:Y:S02]  /*5cf0*/  IMAD.U32 R10, RZ, RZ, UR4 ;  /* 0x00000004ff0a7e24 */ /* 0x000fe4000f8e00ff */
[----:B------:R-:W-:Y:S07]  /*5d00*/  LEPC R20, `(.L_x_98) ;  /* 0x000000001014794e */ /* 0x000fee0000000000 */
[----:B---34-:R-:W-:Y:S05]  /*5d10*/  CALL.ABS.NOINC R2 ;  /* 0x0000000002007343 */ /* 0x018fea0003c00000 */
.L_x_98:
[----:B------:R-:W-:Y:S01]  /*5d20*/  F2FP.F16.E4M3.UNPACK_B R4, R81 ;  /* 0x00000051ff04723e */ /* 0x000fe200020006ff */
[----:B------:R-:W-:Y:S05]  /*5d30*/  WARPSYNC.ALL ;  /* 0x0000000000007948 */ /* 0x000fea0003800000 */
[----:B------:R-:W-:Y:S01]  /*5d40*/  R2UR UR4, R48 ;  /* 0x00000000300472ca */ /* 0x000fe200000e0000 */
[--C-:B------:R-:W-:Y:S01]  /*5d50*/  HADD2.F32 R53, -RZ, R4.reuse.H0_H0 ;  /* 0x20000004ff357230 */ /* 0x100fe20000004100 */
[-C--:B-1----:R-:W-:Y:S01]  /*5d60*/  F2FP.F16.E4M3.UNPACK_B R3, R80.reuse ;  /* 0x00000050ff03723e */ /* 0x082fe200020006ff */
[----:B------:R-:W-:Y:S01]  /*5d70*/  HADD2.F32 R54, -RZ, R4.H1_H1 ;  /* 0x30000004ff367230 */ /* 0x000fe20000004100 */
[----:B------:R-:W-:Y:S01]  /*5d80*/  F2FP.F16.E4M3.UNPACK_B R0, R80.H1 ;  /* 0x00000050ff00723e */ /* 0x000fe200030006ff */
[----:B------:R-:W-:Y:S01]  /*5d90*/  BSSY.RECONVERGENT B0, `(.L_x_99) ;  /* 0x0000099000007945 */ /* 0x000fe20003800200 */
[----:B------:R-:W-:Y:S01]  /*5da0*/  F2FP.F16.E4M3.UNPACK_B R64, R83.H1 ;  /* 0x00000053ff40723e */ /* 0x000fe200030006ff */
[--C-:B------:R-:W-:Y:S01]  /*5db0*/  HADD2.F32 R2, -RZ, R3.reuse.H0_H0 ;  /* 0x20000003ff027230 */ /* 0x100fe20000004100 */
[----:B----4-:R-:W-:Y:S01]  /*5dc0*/  F2FP.F16.E4M3.UNPACK_B R74, R86 ;  /* 0x00000056ff4a723e */ /* 0x010fe200020006ff */
[----:B------:R-:W-:Y:S01]  /*5dd0*/  HADD2.F32 R50, -RZ, R3.H1_H1 ;  /* 0x30000003ff327230 */ /* 0x000fe20000004100 */
[----:B------:R-:W-:Y:S01]  /*5de0*/  F2FP.F16.E4M3.UNPACK_B R3, R81.H1 ;  /* 0x00000051ff03723e */ /* 0x000fe200030006ff */
[--C-:B------:R-:W-:Y:S01]  /*5df0*/  HADD2.F32 R51, -RZ, R0.reuse.H0_H0 ;  /* 0x20000000ff337230 */ /* 0x100fe20000004100 */
[----:B------:R-:W-:Y:S01]  /*5e00*/  IADD3 R114, PT, PT, R100, UR49, RZ ;  /* 0x0000003164727c10 */ /* 0x000fe2000fffe0ff */
[----:B------:R-:W-:Y:S01]  /*5e10*/  HADD2.F32 R52, -RZ, R0.H1_H1 ;  /* 0x30000000ff347230 */ /* 0x000fe20000004100 */
[----:B------:R-:W-:Y:S01]  /*5e20*/  LDTM.16dp32bit_t0_t15.x32 R4, tmem[UR4] ;  /* 0x00000004000479ee */ /* 0x000fe20008a80000 */
[----:B------:R-:W1:Y:S01]  /*5e30*/  LDTM.16dp32bit_t16_t31.x32 R4, tmem[UR4+0x20] ;  /* 0x00002004000479ee */ /* 0x000e620008aa0000 */
[-C--:B------:R-:W-:Y:S01]  /*5e40*/  F2FP.F16.E4M3.UNPACK_B R0, R82.reuse ;  /* 0x00000052ff00723e */ /* 0x080fe200020006ff */
[--C-:B------:R-:W-:Y:S01]  /*5e50*/  HADD2.F32 R55, -RZ, R3.reuse.H0_H0 ;  /* 0x20000003ff377230 */ /* 0x100fe20000004100 */
[----:B------:R-:W-:Y:S01]  /*5e60*/  SHF.L.U32 R117, R102, 0x4, RZ ;  /* 0x0000000466757819 */ /* 0x000fe200000006ff */
[----:B------:R-:W-:Y:S01]  /*5e70*/  HADD2.F32 R56, -RZ, R3.H1_H1 ;  /* 0x30000003ff387230 */ /* 0x000fe20000004100 */
[----:B------:R-:W-:Y:S01]  /*5e80*/  F2FP.F16.E4M3.UNPACK_B R3, R82.H1 ;  /* 0x00000052ff03723e */ /* 0x000fe200030006ff */
[--C-:B------:R-:W-:Y:S01]  /*5e90*/  HADD2.F32 R57, -RZ, R0.reuse.H0_H0 ;  /* 0x20000000ff397230 */ /* 0x100fe20000004100 */
[----:B------:R-:W-:Y:S01]  /*5ea0*/  IADD3 R114, PT, PT, R114, R117, RZ ;  /* 0x0000007572727210 */ /* 0x000fe20007ffe0ff */
[----:B------:R-:W-:Y:S01]  /*5eb0*/  HADD2.F32 R58, -RZ, R0.H1_H1 ;  /* 0x30000000ff3a7230 */ /* 0x000fe20000004100 */
[----:B------:R-:W-:Y:S01]  /*5ec0*/  F2FP.F16.E4M3.UNPACK_B R0, R83 ;  /* 0x00000053ff00723e */ /* 0x000fe200020006ff */
[--C-:B------:R-:W-:Y:S01]  /*5ed0*/  HADD2.F32 R59, -RZ, R3.reuse.H0_H0 ;  /* 0x20000003ff3b7230 */ /* 0x100fe20000004100 */
[----:B------:R-:W-:Y:S01]  /*5ee0*/  ISETP.NE.AND P0, PT, R110, RZ, PT ;  /* 0x000000ff6e00720c */ /* 0x000fe20003f05270 */
[----:B------:R-:W-:Y:S01]  /*5ef0*/  HADD2.F32 R60, -RZ, R3.H1_H1 ;  /* 0x30000003ff3c7230 */ /* 0x000fe20000004100 */
[-C--:B------:R-:W-:Y:S01]  /*5f00*/  F2FP.F16.E4M3.UNPACK_B R3, R84.reuse ;  /* 0x00000054ff03723e */ /* 0x080fe200020006ff */
[--C-:B------:R-:W-:Y:S01]  /*5f10*/  HADD2.F32 R61, -RZ, R0.reuse.H0_H0 ;  /* 0x20000000ff3d7230 */ /* 0x100fe20000004100 */
[----:B------:R-:W-:Y:S01]  /*5f20*/  ISETP.NE.AND P6, PT, R118, RZ, PT ;  /* 0x000000ff7600720c */ /* 0x000fe20003fc5270 */
[----:B------:R-:W-:Y:S01]  /*5f30*/  HADD2.F32 R62, -RZ, R0.H1_H1 ;  /* 0x30000000ff3e7230 */ /* 0x000fe20000004100 */
[----:B------:R-:W-:Y:S01]  /*5f40*/  F2FP.F16.E4M3.UNPACK_B R0, R84.H1 ;  /* 0x00000054ff00723e */ /* 0x000fe200030006ff */
[--C-:B------:R-:W-:Y:S02]  /*5f50*/  HADD2.F32 R65, -RZ, R3.reuse.H0_H0 ;  /* 0x20000003ff417230 */ /* 0x100fe40000004100 */
[----:B------:R-:W-:Y:S01]  /*5f60*/  HADD2.F32 R66, -RZ, R3.H1_H1 ;  /* 0x30000003ff427230 */ /* 0x000fe20000004100 */
[-C--:B------:R-:W-:Y:S01]  /*5f70*/  F2FP.F16.E4M3.UNPACK_B R3, R85.reuse ;  /* 0x00000055ff03723e */ /* 0x080fe200020006ff */
[--C-:B------:R-:W-:Y:S02]  /*5f80*/  HADD2.F32 R67, -RZ, R0.reuse.H0_H0 ;  /* 0x20000000ff437230 */ /* 0x100fe40000004100 */
[----:B------:R-:W-:Y:S01]  /*5f90*/  HADD2.F32 R68, -RZ, R0.H1_H1 ;  /* 0x30000000ff447230 */ /* 0x000fe20000004100 */
[----:B------:R-:W-:Y:S01]  /*5fa0*/  F2FP.F16.E4M3.UNPACK_B R0, R85.H1 ;  /* 0x00000055ff00723e */ /* 0x000fe200030006ff */
[--C-:B------:R-:W-:Y:S02]  /*5fb0*/  HADD2.F32 R69, -RZ, R3.reuse.H0_H0 ;  /* 0x20000003ff457230 */ /* 0x100fe40000004100 */
[C---:B-1----:R-:W-:Y:S01]  /*5fc0*/  FMUL R7, R47.reuse, R7 ;  /* 0x000000072f077220 */ /* 0x042fe20000400000 */
[----:B------:R-:W-:Y:S01]  /*5fd0*/  HADD2.F32 R70, -RZ, R3.H1_H1 ;  /* 0x30000003ff467230 */ /* 0x000fe20000004100 */
[----:B------:R-:W-:Y:S01]  /*5fe0*/  F2FP.F16.E4M3.UNPACK_B R3, R86.H1 ;  /* 0x00000056ff03723e */ /* 0x000fe200030006ff */
[--C-:B------:R-:W-:Y:S02]  /*5ff0*/  HADD2.F32 R71, -RZ, R0.reuse.H0_H0 ;  /* 0x20000000ff477230 */ /* 0x100fe40000004100 */
[----:B------:R-:W-:Y:S02]  /*6000*/  HADD2.F32 R72, -RZ, R0.H1_H1 ;  /* 0x30000000ff487230 */ /* 0x000fe40000004100 */
[----:B------:R-:W-:Y:S01]  /*6010*/  FMUL R0, R47, R4 ;  /* 0x000000042f007220 */ /* 0x000fe20000400000 */
[--C-:B------:R-:W-:Y:S01]  /*6020*/  HADD2.F32 R73, -RZ, R74.reuse.H0_H0 ;  /* 0x2000004aff497230 */ /* 0x100fe20000004100 */
[----:B------:R-:W-:Y:S01]  /*6030*/  F2FP.F16.E4M3.UNPACK_B R4, R87 ;  /* 0x00000057ff04723e */ /* 0x000fe200020006ff */
[----:B------:R-:W-:Y:S02]  /*6040*/  HADD2.F32 R74, -RZ, R74.H1_H1 ;  /* 0x3000004aff4a7230 */ /* 0x000fe40000004100 */
[----:B------:R-:W-:Y:S01]  /*6050*/  FFMA R0, R49, R2, R0 ;  /* 0x0000000231007223 */ /* 0x000fe20000000000 */
[----:B------:R-:W-:Y:S01]  /*6060*/  FMUL R2, R47, R5 ;  /* 0x000000052f027220 */ /* 0x000fe20000400000 */
[--C-:B------:R-:W-:Y:S01]  /*6070*/  HADD2.F32 R75, -RZ, R3.reuse.H0_H0 ;  /* 0x20000003ff4b7230 */ /* 0x100fe20000004100 */
[----:B------:R-:W-:Y:S01]  /*6080*/  F2FP.F16.E4M3.UNPACK_B R5, R87.H1 ;  /* 0x00000057ff05723e */ /* 0x000fe200030006ff */
[----:B------:R-:W-:Y:S02]  /*6090*/  HADD2.F32 R76, -RZ, R3.H1_H1 ;  /* 0x30000003ff4c7230 */ /* 0x000fe40000004100 */
[----:B------:R-:W-:Y:S01]  /*60a0*/  FFMA R2, R49, R50, R2 ;  /* 0x0000003231027223 */ /* 0x000fe20000000002 */
[--C-:B------:R-:W-:Y:S02]  /*60b0*/  HADD2.F32 R50, -RZ, R4.reuse.H0_H0 ;  /* 0x20000004ff327230 */ /* 0x100fe40000004100 */
[C---:B------:R-:W-:Y:S01]  /*60c0*/  FMUL R3, R47.reuse, R6 ;  /* 0x000000062f037220 */ /* 0x040fe20000400000 */
[--C-:B------:R-:W-:Y:S02]  /*60d0*/  HADD2.F32 R77, -RZ, R5.reuse.H1_H1 ;  /* 0x30000005ff4d7230 */ /* 0x100fe40000004100 */
[C---:B------:R-:W-:Y:S01]  /*60e0*/  FMUL R6, R47.reuse, R11 ;  /* 0x0000000b2f067220 */ /* 0x040fe20000400000 */
[----:B------:R-:W-:Y:S01]  /*60f0*/  FMUL R11, R47, R16 ;  /* 0x000000102f0b7220 */ /* 0x000fe20000400000 */
[C---:B------:R-:W-:Y:S01]  /*6100*/  FFMA R3, R49.reuse, R51, R3 ;  /* 0x0000003331037223 */ /* 0x040fe20000000003 */
[----:B------:R-:W-:Y:S01]  /*6110*/  FFMA R7, R49, R52, R7 ;  /* 0x0000003431077223 */ /* 0x000fe20000000007 */
[----:B------:R-:W-:Y:S02]  /*6120*/  HADD2.F32 R51, -RZ, R4.H1_H1 ;  /* 0x30000004ff337230 */ /* 0x000fe40000004100 */
[C---:B------:R-:W-:Y:S01]  /*6130*/  FMUL R4, R47.reuse, R9 ;  /* 0x000000092f047220 */ /* 0x040fe20000400000 */
[----:B------:R-:W-:Y:S02]  /*6140*/  HADD2.F32 R52, -RZ, R5.H0_H0 ;  /* 0x20000005ff347230 */ /* 0x000fe40000004100 */
[----:B------:R-:W-:Y:S01]  /*6150*/  FMUL R16, R47, R21 ;  /* 0x000000152f107220 */ /* 0x000fe20000400000 */
[----:B------:R-:W-:Y:S01]  /*6160*/  F2FP.SATFINITE.E4M3.F32.PACK_AB_MERGE_C R78, R7, R3, RZ ;  /* 0x00000003074e723e */ /* 0x000fe200048070ff */
[C---:B------:R-:W-:Y:S01]  /*6170*/  FMUL R3, R47.reuse, R8 ;  /* 0x000000082f037220 */ /* 0x040fe20000400000 */
[C---:B------:R-:W-:Y:S01]  /*6180*/  FMUL R7, R47.reuse, R12 ;  /* 0x0000000c2f077220 */ /* 0x040fe20000400000 */
[C---:B------:R-:W-:Y:S01]  /*6190*/  FMUL R8, R47.reuse, R13 ;  /* 0x0000000d2f087220 */ /* 0x040fe20000400000 */
[----:B------:R-:W-:Y:S01]  /*61a0*/  FMUL R12, R47, R17 ;  /* 0x000000112f0c7220 */ /* 0x000fe20000400000 */
[C---:B------:R-:W-:Y:S01]  /*61b0*/  FFMA R3, R49.reuse, R53, R3 ;  /* 0x0000003531037223 */ /* 0x040fe20000000003 */
[----:B------:R-:W-:Y:S01]  /*61c0*/  FFMA R4, R49, R54, R4 ;  /* 0x0000003631047223 */ /* 0x000fe20000000004 */
[C---:B------:R-:W-:Y:S01]  /*61d0*/  FMUL R5, R47.reuse, R10 ;  /* 0x0000000a2f057220 */ /* 0x040fe20000400000 */
[C---:B------:R-:W-:Y:S01]  /*61e0*/  FMUL R9, R47.reuse, R14 ;  /* 0x0000000e2f097220 */ /* 0x040fe20000400000 */
[C---:B------:R-:W-:Y:S01]  /*61f0*/  FMUL R10, R47.reuse, R15 ;  /* 0x0000000f2f0a7220 */ /* 0x040fe20000400000 */
[----:B------:R-:W-:Y:S01]  /*6200*/  FMUL R15, R47, R20 ;  /* 0x000000142f0f7220 */ /* 0x000fe20000400000 */
[C---:B------:R-:W-:Y:S01]  /*6210*/  FFMA R5, R49.reuse, R55, R5 ;  /* 0x0000003731057223 */ /* 0x040fe20000000005 */
[C---:B------:R-:W-:Y:S01]  /*6220*/  FFMA R6, R49.reuse, R56, R6 ;  /* 0x0000003831067223 */ /* 0x040fe20000000006 */
[C---:B------:R-:W-:Y:S01]  /*6230*/  FFMA R7, R49.reuse, R57, R7 ;  /* 0x0000003931077223 */ /* 0x040fe20000000007 */
[C---:B------:R-:W-:Y:S01]  /*6240*/  FFMA R8, R49.reuse, R58, R8 ;  /* 0x0000003a31087223 */ /* 0x040fe20000000008 */
[--C-:B------:R-:W-:Y:S02]  /*6250*/  HADD2.F32 R63, -RZ, R64.reuse.H0_H0 ;  /* 0x20000040ff3f7230 */ /* 0x100fe40000004100 */
[C---:B------:R-:W-:Y:S01]  /*6260*/  FFMA R9, R49.reuse, R59, R9 ;  /* 0x0000003b31097223 */ /* 0x040fe20000000009 */
[----:B------:R-:W-:Y:S01]  /*6270*/  F2FP.SATFINITE.E4M3.F32.PACK_AB_MERGE_C R5, R6, R5, RZ ;  /* 0x000000050605723e */ /* 0x000fe200048070ff */
[C---:B------:R-:W-:Y:S01]  /*6280*/  FFMA R10, R49.reuse, R60, R10 ;  /* 0x0000003c310a7223 */ /* 0x040fe2000000000a */
[C---:B------:R-:W-:Y:S01]  /*6290*/  FFMA R11, R49.reuse, R61, R11 ;  /* 0x0000003d310b7223 */ /* 0x040fe2000000000b */
[----:B------:R-:W-:Y:S01]  /*62a0*/  FFMA R12, R49, R62, R12 ;  /* 0x0000003e310c7223 */ /* 0x000fe2000000000c */
[C---:B------:R-:W-:Y:S01]  /*62b0*/  FMUL R20, R47.reuse, R25 ;  /* 0x000000192f147220 */ /* 0x040fe20000400000 */
[C---:B------:R-:W-:Y:S01]  /*62c0*/  FMUL R25, R47.reuse, R30 ;  /* 0x0000001e2f197220 */ /* 0x040fe20000400000 */
[C---:B------:R-:W-:Y:S01]  /*62d0*/  FMUL R30, R47.reuse, R35 ;  /* 0x000000232f1e7220 */ /* 0x040fe20000400000 */
[----:B------:R-:W-:Y:S01]  /*62e0*/  F2FP.SATFINITE.E4M3.F32.PACK_AB_MERGE_C R9, R10, R9, RZ ;  /* 0x000000090a09723e */ /* 0x000fe200048070ff */
[----:B------:R-:W-:Y:S02]  /*62f0*/  HADD2.F32 R64, -RZ, R64.H1_H1 ;  /* 0x30000040ff407230 */ /* 0x000fe40000004100 */
[C---:B------:R-:W-:Y:S01]  /*6300*/  FMUL R13, R47.reuse, R18 ;  /* 0x000000122f0d7220 */ /* 0x040fe20000400000 */
[C---:B------:R-:W-:Y:S01]  /*6310*/  FMUL R14, R47.reuse, R19 ;  /* 0x000000132f0e7220 */ /* 0x040fe20000400000 */
[C---:B------:R-:W-:Y:S01]  /*6320*/  FMUL R17, R47.reuse, R22 ;  /* 0x000000162f117220 */ /* 0x040fe20000400000 */
[----:B------:R-:W-:Y:S01]  /*6330*/  FMUL R18, R47, R23 ;  /* 0x000000172f127220 */ /* 0x000fe20000400000 */
[C---:B------:R-:W-:Y:S01]  /*6340*/  FFMA R13, R49.reuse, R63, R13 ;  /* 0x0000003f310d7223 */ /* 0x040fe2000000000d */
[C---:B------:R-:W-:Y:S01]  /*6350*/  FFMA R14, R49.reuse, R64, R14 ;  /* 0x00000040310e7223 */ /* 0x040fe2000000000e */
[----:B------:R-:W-:Y:S01]  /*6360*/  FFMA R15, R49, R65, R15 ;  /* 0x00000041310f7223 */ /* 0x000fe2000000000f */
[----:B------:R-:W-:Y:S01]  /*6370*/  FMUL R19, R47, R24 ;  /* 0x000000182f137220 */ /* 0x000fe20000400000 */
[C---:B------:R-:W-:Y:S01]  /*6380*/  FFMA R16, R49.reuse, R66, R16 ;  /* 0x0000004231107223 */ /* 0x040fe20000000010 */
[----:B------:R-:W-:Y:S01]  /*6390*/  FFMA R17, R49, R67, R17 ;  /* 0x0000004331117223 */ /* 0x000fe20000000011 */
[----:B------:R-:W-:Y:S01]  /*63a0*/  F2FP.SATFINITE.E4M3.F32.PACK_AB_MERGE_C R13, R14, R13, RZ ;  /* 0x0000000d0e0d723e */ /* 0x000fe200048070ff */
[C---:B------:R-:W-:Y:S01]  /*63b0*/  FMUL R21, R47.reuse, R26 ;  /* 0x0000001a2f157220 */ /* 0x040fe20000400000 */
[----:B------:R-:W-:Y:S01]  /*63c0*/  FMUL R22, R47, R27 ;  /* 0x0000001b2f167220 */ /* 0x000fe20000400000 */
[C---:B------:R-:W-:Y:S01]  /*63d0*/  FFMA R18, R49.reuse, R68, R18 ;  /* 0x0000004431127223 */ /* 0x040fe20000000012 */
[----:B------:R-:W-:Y:S01]  /*63e0*/  FFMA R19, R49, R69, R19 ;  /* 0x0000004531137223 */ /* 0x000fe20000000013 */
[----:B------:R-:W-:Y:S01]  /*63f0*/  FMUL R23, R47, R28 ;  /* 0x0000001c2f177220 */ /* 0x000fe20000400000 */
[----:B------:R-:W-:Y:S01]  /*6400*/  FFMA R20, R49, R70, R20 ;  /* 0x0000004631147223 */ /* 0x000fe20000000014 */
[----:B------:R-:W-:Y:S01]  /*6410*/  FMUL R24, R47, R29 ;  /* 0x0000001d2f187220 */ /* 0x000fe20000400000 */
[C---:B------:R-:W-:Y:S01]  /*6420*/  FFMA R21, R49.reuse, R71, R21 ;  /* 0x0000004731157223 */ /* 0x040fe20000000015 */
[----:B------:R-:W-:Y:S01]  /*6430*/  FFMA R22, R49, R72, R22 ;  /* 0x0000004831167223 */ /* 0x000fe20000000016 */
[C---:B------:R-:W-:Y:S01]  /*6440*/  FMUL R26, R47.reuse, R31 ;  /* 0x0000001f2f1a7220 */ /* 0x040fe20000400000 */
[----:B------:R-:W-:Y:S01]  /*6450*/  FMUL R27, R47, R32 ;  /* 0x000000202f1b7220 */ /* 0x000fe20000400000 */
[----:B------:R-:W-:Y:S01]  /*6460*/  FFMA R23, R49, R73, R23 ;  /* 0x0000004931177223 */ /* 0x000fe20000000017 */
[----:B------:R-:W-:Y:S01]  /*6470*/  FMUL R28, R47, R33 ;  /* 0x000000212f1c7220 */ /* 0x000fe20000400000 */
[----:B------:R-:W-:Y:S01]  /*6480*/  FFMA R24, R49, R74, R24 ;  /* 0x0000004a31187223 */ /* 0x000fe20000000018 */
[----:B------:R-:W-:Y:S01]  /*6490*/  FMUL R29, R47, R34 ;  /* 0x000000222f1d7220 */ /* 0x000fe20000400000 */
[C---:B------:R-:W-:Y:S01]  /*64a0*/  FFMA R25, R49.reuse, R75, R25 ;  /* 0x0000004b31197223 */ /* 0x040fe20000000019 */
[C---:B------:R-:W-:Y:S01]  /*64b0*/  FFMA R26, R49.reuse, R76, R26 ;  /* 0x0000004c311a7223 */ /* 0x040fe2000000001a */
[C---:B------:R-:W-:Y:S01]  /*64c0*/  FFMA R27, R49.reuse, R50, R27 ;  /* 0x00000032311b7223 */ /* 0x040fe2000000001b */
[C---:B------:R-:W-:Y:S01]  /*64d0*/  FFMA R28, R49.reuse, R51, R28 ;  /* 0x00000033311c7223 */ /* 0x040fe2000000001c */
[----:B------:R-:W-:Y:S01]  /*64e0*/  F2FP.SATFINITE.E4M3.F32.PACK_AB_MERGE_C R17, R18, R17, RZ ;  /* 0x000000111211723e */ /* 0x000fe200048070ff */
[C---:B------:R-:W-:Y:S01]  /*64f0*/  FFMA R29, R49.reuse, R52, R29 ;  /* 0x00000034311d7223 */ /* 0x040fe2000000001d */
[----:B------:R-:W-:Y:S01]  /*6500*/  F2FP.SATFINITE.E4M3.F32.PACK_AB_MERGE_C R21, R22, R21, RZ ;  /* 0x000000151615723e */ /* 0x000fe200048070ff */
[----:B------:R-:W-:Y:S01]  /*6510*/  FFMA R30, R49, R77, R30 ;  /* 0x0000004d311e7223 */ /* 0x000fe2000000001e */
[----:B------:R-:W-:Y:S02]  /*6520*/  F2FP.SATFINITE.E4M3.F32.PACK_AB_MERGE_C R32, R2, R0, R78 ;  /* 0x000000000220723e */ /* 0x000fe4000480704e */
[----:B------:R-:W-:Y:S02]  /*6530*/  F2FP.SATFINITE.E4M3.F32.PACK_AB_MERGE_C R33, R4, R3, R5 ;  /* 0x000000030421723e */ /* 0x000fe40004807005 */
[----:B------:R-:W-:Y:S02]  /*6540*/  F2FP.SATFINITE.E4M3.F32.PACK_AB_MERGE_C R34, R8, R7, R9 ;  /* 0x000000070822723e */ /* 0x000fe40004807009 */
[----:B------:R-:W-:Y:S02]  /*6550*/  F2FP.SATFINITE.E4M3.F32.PACK_AB_MERGE_C R35, R12, R11, R13 ;  /* 0x0000000b0c23723e */ /* 0x000fe4000480700d */
[----:B------:R-:W-:Y:S02]  /*6560*/  F2FP.SATFINITE.E4M3.F32.PACK_AB_MERGE_C R16, R16, R15, R17 ;  /* 0x0000000f1010723e */ /* 0x000fe40004807011 */
[----:B------:R-:W-:Y:S01]  /*6570*/  F2FP.SATFINITE.E4M3.F32.PACK_AB_MERGE_C R17, R20, R19, R21 ;  /* 0x000000131411723e */ /* 0x000fe20004807015 */
[----:B------:R1:W-:Y:S01]  /*6580*/  STS.128 [R100+UR49+0x4200], R32 ;  /* 0x0042002064007988 */ /* 0x0003e20008000c31 */
[----:B------:R-:W-:Y:S02]  /*6590*/  F2FP.SATFINITE.E4M3.F32.PACK_AB_MERGE_C R18, R26, R25, RZ ;  /* 0x000000191a12723e */ /* 0x000fe400048070ff */
[----:B------:R-:W-:Y:S02]  /*65a0*/  F2FP.SATFINITE.E4M3.F32.PACK_AB_MERGE_C R19, R30, R29, RZ ;  /* 0x0000001d1e13723e */ /* 0x000fe400048070ff */
[----:B------:R-:W-:Y:S02]  /*65b0*/  F2FP.SATFINITE.E4M3.F32.PACK_AB_MERGE_C R18, R24, R23, R18 ;  /* 0x000000171812723e */ /* 0x000fe40004807012 */
[----:B------:R-:W-:Y:S02]  /*65c0*/  F2FP.SATFINITE.E4M3.F32.PACK_AB_MERGE_C R19, R28, R27, R19 ;  /* 0x0000001b1c13723e */ /* 0x000fe40004807013 */
[----:B------:R-:W-:Y:S02]  /*65d0*/  LEA R0, R105, UR49, 0x3 ;  /* 0x0000003169007c11 */ /* 0x000fe4000f8e18ff */
[----:B------:R-:W-:Y:S01]  /*65e0*/  @P6 SHF.L.U32 R2, R104, 0x1f, RZ ;  /* 0x0000001f68026819 */ /* 0x000fe200000006ff */
[----:B------:R1:W-:Y:S01]  /*65f0*/  STS.128 [R114+0x4210], R16 ;  /* 0x0042101072007388 */ /* 0x0003e20000000c00 */
[----:B------:R-:W-:Y:S01]  /*6600*/  @!PT LDS RZ, [RZ] ;  /* 0x00000000fffff984 */ /* 0x000fe20000000800 */
[----:B------:R-:W-:Y:S01]  /*6610*/  @!PT LDS RZ, [RZ] ;  /* 0x00000000fffff984 */ /* 0x000fe20000000800 */
[----:B------:R-:W-:Y:S01]  /*6620*/  @!PT LDS RZ, [RZ] ;  /* 0x00000000fffff984 */ /* 0x000fe20000000800 */
[----:B------:R-:W-:Y:S01]  /*6630*/  @!PT LDS RZ, [RZ] ;  /* 0x00000000fffff984 */ /* 0x000fe20000000800 */
[----:B------:R2:W-:Y:S07]  /*6640*/  MEMBAR.ALL.CTA ;  /* 0x0000000000007992 */ /* 0x0005ee0000008000 */
[----:B--2---:R-:W2:Y:S02]  /*6650*/  FENCE.VIEW.ASYNC.S ;  /* 0x00000000000073c6 */ /* 0x004ea40000000000 */
[----:B--2---:R-:W-:Y:S06]  /*6660*/  BAR.SYNC.DEFER_BLOCKING 0x1, 0x80 ;  /* 0x0042000000007b1d */ /* 0x004fec0000010000 */
[----:B------:R-:W-:Y:S05]  /*6670*/  @P0 BRA `(.L_x_100) ;  /* 0x0000000000280947 */ /* 0x000fea0003800000 */
[----:B------:R-:W-:Y:S02]  /*6680*/  UIADD3 UR4, UPT, UPT, UR49, 0x4200, URZ ;  /* 0x0000420031047890 */ /* 0x000fe4000fffe0ff */
[----:B------:R-:W-:Y:S01]  /*6690*/  UIADD3 UR6, UP0, UPT, UR52, 0x680, URZ ;  /* 0x0000068034067890 */ /* 0x000fe2000ff1e0ff */
[----:B------:R-:W-:Y:S03]  /*66a0*/  UMOV UR43, UR36 ;  /* 0x00000024002b7c82 */ /* 0x000fe60008000000 */
[----:B------:R-:W-:Y:S01]  /*66b0*/  MOV R109, UR4 ;  /* 0x00000004006d7c02 */ /* 0x000fe20008000f00 */
[----:B------:R-:W-:Y:S03]  /*66c0*/  UIADD3.X UR7, UPT, UPT, URZ, UR53, URZ, UP0, !UPT ;  /* 0x00000035ff077290 */ /* 0x000fe600087fe4ff */
[----:B------:R-:W-:Y:S11]  /*66d0*/  R2UR UR40, R109 ;  /* 0x000000006d2872ca */ /* 0x000ff600000e0000 */
[----:B------:R-:W-:Y:S02]  /*66e0*/  @!UPT UIADD3 URZ, UPT, UPT, URZ, URZ, URZ ;  /* 0x000000fffffff290 */ /* 0x000fe4000fffe0ff */
[----:B------:R2:W-:Y:S01]  /*66f0*/  UTMASTG.3D [UR40], [UR6] ;  /* 0x00000028060073b5 */ /* 0x0005e20008010000 */
[----:B------:R0:W-:Y:S01]  /*6700*/  UTMACMDFLUSH ;  /* 0x00000000000079b7 */ /* 0x0001e20000000000 */
[----:B--2---:R-:W-:Y:S04]  /*6710*/  DEPBAR.LE SB0, 0x1 ;  /* 0x000080400000791a */ /* 0x004fe80000000000 */
.L_x_100:
[----:B------:R-:W-:Y:S05]  /*6720*/  BSYNC.RECONVERGENT B0 ;  /* 0x0000000000007941 */ /* 0x000fea0003800200 */
.L_x_99:
[----:B------:R-:W-:Y:S06]  /*6730*/  BAR.SYNC.DEFER_BLOCKING 0x1, 0x80 ;  /* 0x0042000000007b1d */ /* 0x000fec0000010000 */
[----:B------:R-:W2:Y:S01]  /*6740*/  @P6 SYNCS.PHASECHK.TRANS64.TRYWAIT P0, [R0+URZ+0x50], R2 ;  /* 0x00005002000065a7 */ /* 0x000ea200080011ff */
[----:B------:R-:W-:Y:S01]  /*6750*/  BSSY B1, `(.L_x_101) ;  /* 0x0000021000017945 */ /* 0x000fe20003800000 */
[----:B--2---:R-:W-:Y:S03]  /*6760*/  @P6 SEL R115, RZ, 0x1, !P0 ;  /* 0x00000001ff736807 */ /* 0x004fe60004000000 */
[----:B------:R-:W-:Y:S05]  /*6770*/  @!P6 BRA `(.L_x_102) ;  /* 0x000000000078e947 */ /* 0x000fea0003800000 */
[----:B------:R-:W-:Y:S01]  /*6780*/  ISETP.NE.AND P1, PT, R116, RZ, PT ;  /* 0x000000ff7400720c */ /* 0x000fe20003f25270 */
[----:B------:R-:W-:Y:S01]  /*6790*/  BSSY B0, `(.L_x_103) ;  /* 0x0000009000007945 */ /* 0x000fe20003800000 */
[----:B------:R-:W-:Y:S11]  /*67a0*/  ISETP.NE.AND P0, PT, R115, RZ, PT ;  /* 0x000000ff7300720c */ /* 0x000ff60003f05270 */
[----:B------:R-:W-:Y:S05]  /*67b0*/  @P1 IMAD R2, R105, 0x1000, R100 ;  /* 0x0000100069021824 */ /* 0x000fea00078e0264 */
[----:B------:R-:W-:Y:S05]  /*67c0*/  @P1 IADD3 R4, PT, PT, R2, UR49, RZ ;  /* 0x0000003102041c10 */ /* 0x000fea000fffe0ff */
[----:B------:R-:W-:Y:S01]  /*67d0*/  @P1 IMAD.IADD R4, R4, 0x1, R117 ;  /* 0x0000000104041824 */ /* 0x000fe200078e0275 */
[----:B------:R-:W-:Y:S06]  /*67e0*/  @P0 BRA `(.L_x_104) ;  /* 0x00000000000c0947 */ /* 0x000fec0003800000 */
[----:B------:R-:W-:Y:S04]  /*67f0*/  SHF.L.U32 R3, R104, 0x1f, RZ ;  /* 0x0000001f68037819 */ /* 0x000fe800000006ff */
[----:B------:R-:W2:Y:S02]  /*6800*/  SYNCS.PHASECHK.TRANS64.TRYWAIT P0, [R0+URZ+0x50], R3 ;  /* 0x00005003000075a7 */ /* 0x000ea400080011ff */
[----:B--2---:R-:W-:Y:S05]  /*6810*/  @!P0 BRA `(.L_x_105) ;  /* 0x0000003000e48947 */ /* 0x004fea0003800000 */
.L_x_104:
[----:B------:R-:W-:Y:S05]  /*6820*/  BSYNC B0 ;  /* 0x0000000000007941 */ /* 0x000fea0003800000 */
.L_x_103:
[----:B------:R-:W-:Y:S01]  /*6830*/  ISETP.NE.AND P0, PT, R116, RZ, PT ;  /* 0x000000ff7400720c */ /* 0x000fe20003f05270 */
[----:B------:R-:W-:Y:S11]  /*6840*/  VIADD R105, R105, 0x1 ;  /* 0x0000000169697836 */ /* 0x000ff60000000000 */
[----:B------:R-:W-:Y:S01]  /*6850*/  @!UPT UIADD3 URZ, UPT, UPT, URZ, URZ, URZ ;  /* 0x000000fffffff290 */ /* 0x000fe2000fffe0ff */
[----:B------:R3:W4:Y:S04]  /*6860*/  @P0 LDS.128 R80, [R2+UR49+0x200] ;  /* 0x0002003102500984 */ /* 0x0007280008000c00 */
[----:B------:R1:W1:Y:S01]  /*6870*/  @P0 LDS.128 R84, [R4+0x210] ;  /* 0x0002100004540984 */ /* 0x0002620000000c00 */
        /* <DEDUP_REMOVED lines=8> */
[----:B---3--:R-:W-:Y:S02]  /*6900*/  VIADD R2, R0, 0x70 ;  /* 0x0000007000027836 */ /* 0x008fe40000000000 */
[----:B--2---:R-:W-:Y:S05]  /*6910*/  IMAD.U32 R0, RZ, RZ, UR37 ;  /* 0x00000025ff007e24 */ /* 0x004fea000f8e00ff */
[----:B------:R-:W-:Y:S04]  /*6920*/  PRMT R0, R0, 0x654, R2 ;  /* 0x0000065400007816 */ /* 0x000fe80000000002 */
[----:B-----5:R2:W-:Y:S02]  /*6930*/  SYNCS.ARRIVE.TRANS64.RED.A1T0 RZ, [R0+URZ], RZ ;  /* 0x000000ff00ff79a7 */ /* 0x0205e400081004ff */
[----:B--2---:R-:W-:Y:S04]  /*6940*/  SEL R0, RZ, 0x1, P0 ;  /* 0x00000001ff007807 */ /* 0x004fe80000000000 */
[----:B-1--4-:R-:W-:Y:S02]  /*6950*/  LOP3.LUT R104, R104, R0, RZ, 0x3c, !PT ;  /* 0x0000000068687212 */ /* 0x012fe400078e3cff */
.L_x_102:
[----:B------:R-:W-:Y:S05]  /*6960*/  BSYNC B1 ;  /* 0x0000000000017941 */ /* 0x000fea0003800000 */
.L_x_101:
[----:B------:R-:W-:Y:S05]  /*6970*/  VIADD R0, R48, 0x40 ;  /* 0x0000004030007836 */ /* 0x000fea0000000000 */
[----:B------:R-:W-:Y:S04]  /*6980*/  SHF.R.U32.HI R0, RZ, 0x15, R0 ;  /* 0x00000015ff007819 */ /* 0x000fe80000011600 */
[----:B------:R-:W-:Y:S11]  /*6990*/  LOP3.LUT P0, RZ, R0, 0x3, R101, 0x48, !PT ;  /* 0x0000000300ff7812 */ /* 0x000ff60007804865 */
[----:B------:R-:W-:Y:S02]  /*69a0*/  @!UPT UIADD3 URZ, UPT, UPT, URZ, URZ, URZ ;  /* 0x000000fffffff290 */ /* 0x000fe4000fffe0ff */
[----:B------:R-:W-:Y:S05]  /*69b0*/  @!P0 BRA `(.L_x_106) ;  /* 0x0000000000408947 */ /* 0x000fea0003800000 */
[----:B------:R-:W2:Y:S01]  /*69c0*/  LDCU.64 UR8, c[0x4][0x78] ;  /* 0x01000f00ff0877ac */ /* 0x000ea20008000a00 */
[----:B------:R-:W-:Y:S01]  /*69d0*/  MOV R3, 0x0 ;  /* 0x0000000000037802 */ /* 0x000fe20000000f00 */
[----:B------:R-:W-:Y:S02]  /*69e0*/  HFMA2 R12, -RZ, RZ, 0, 5.9604644775390625e-08 ;  /* 0x00000001ff0c7431 */ /* 0x000fe400000001ff */
[----:B------:R-:W-:Y:S02]  /*69f0*/  IMAD.MOV.U32 R8, RZ, RZ, 0x192 ;  /* 0x00000192ff087424 */ /* 0x000fe400078e00ff */
[----:B------:R-:W-:Y:S01]  /*6a00*/  IMAD.MOV.U32 R13, RZ, RZ, RZ ;  /* 0x000000ffff0d7224 */ /* 0x000fe200078e00ff */
[----:B------:R-:W3:Y:S01]  /*6a10*/  LDCU.64 UR6, c[0x4][0x80] ;  /* 0x01001000ff0677ac */ /* 0x000ee20008000a00 */
[----:B------:R-:W4:Y:S01]  /*6a20*/  LDC.64 R2, c[0x4][R3] ;  /* 0x0100000003027b82 */ /* 0x000f220000000a00 */
[----:B------:R-:W5:Y:S01]  /*6a30*/  LDCU.64 UR4, c[0x4][0x18] ;  /* 0x01000300ff0477ac */ /* 0x000f620008000a00 */
[----:B--2---:R-:W-:Y:S01]  /*6a40*/  MOV R5, UR9 ;  /* 0x0000000900057c02 */ /* 0x004fe20008000f00 */
[----:B------:R-:W-:Y:S01]  /*6a50*/  IMAD.U32 R4, RZ, RZ, UR8 ;  /* 0x00000008ff047e24 */ /* 0x000fe2000f8e00ff */
[----:B---3--:R-:W-:Y:S01]  /*6a60*/  MOV R7, UR7 ;  /* 0x0000000700077c02 */ /* 0x008fe20008000f00 */
[----:B------:R-:W-:Y:S01]  /*6a70*/  IMAD.U32 R6, RZ, RZ, UR6 ;  /* 0x00000006ff067e24 */ /* 0x000fe2000f8e00ff */
[----:B-----5:R-:W-:Y:S01]  /*6a80*/  MOV R11, UR5 ;  /* 0x00000005000b7c02 */ /* 0x020fe20008000f00 */
[----:B------:R-:W-:Y:S02]  /*6a90*/  IMAD.U32 R10, RZ, RZ, UR4 ;  /* 0x00000004ff0a7e24 */ /* 0x000fe4000f8e00ff */
[----:B------:R-:W-:Y:S07]  /*6aa0*/  LEPC R20, `(.L_x_106) ;  /* 0x000000001014794e */ /* 0x000fee0000000000 */
[----:B-1--4-:R-:W-:Y:S05]  /*6ab0*/  CALL.ABS.NOINC R2 ;  /* 0x0000000002007343 */ /* 0x012fea0003c00000 */
.L_x_106:
[-C--:B------:R-:W-:Y:S01]  /*6ac0*/  F2FP.F16.E4M3.UNPACK_B R0, R81.reuse ;  /* 0x00000051ff00723e */ /* 0x080fe200020006ff */
[----:B------:R-:W-:Y:S05]  /*6ad0*/  WARPSYNC.ALL ;  /* 0x0000000000007948 */ /* 0x000fea0003800000 */
[----:B------:R-:W-:Y:S01]  /*6ae0*/  R2UR UR4, R48 ;  /* 0x00000000300472ca */ /* 0x000fe200000e0000 */
[--C-:B------:R-:W-:Y:S01]  /*6af0*/  HADD2.F32 R54, -RZ, R0.reuse.H0_H0 ;  /* 0x20000000ff367230 */ /* 0x100fe20000004100 */
[-C--:B------:R-:W-:Y:S01]  /*6b00*/  F2FP.F16.E4M3.UNPACK_B R2, R80.reuse.H1 ;  /* 0x00000050ff02723e */ /* 0x080fe200030006ff */
[----:B------:R-:W-:Y:S01]  /*6b10*/  HADD2.F32 R55, -RZ, R0.H1_H1 ;  /* 0x30000000ff377230 */ /* 0x000fe20000004100 */
[----:B------:R-:W-:Y:S01]  /*6b20*/  F2FP.F16.E4M3.UNPACK_B R0, R81.H1 ;  /* 0x00000051ff00723e */ /* 0x000fe200030006ff */
[----:B------:R-:W-:Y:S01]  /*6b30*/  BSSY.RECONVERGENT B0, `(.L_x_107) ;  /* 0x0000095000007945 */ /* 0x000fe20003800200 */
[----:B------:R-:W-:Y:S01]  /*6b40*/  F2FP.F16.E4M3.UNPACK_B R3, R80 ;  /* 0x00000050ff03723e */ /* 0x000fe200020006ff */
[----:B------:R-:W-:Y:S01]  /*6b50*/  HADD2.F32 R52, -RZ, R2.H0_H0 ;  /* 0x20000002ff347230 */ /* 0x000fe20000004100 */
[----:B------:R-:W-:Y:S01]  /*6b60*/  ISETP.NE.AND P0, PT, R110, RZ, PT ;  /* 0x000000ff6e00720c */ /* 0x000fe20003f05270 */
[--C-:B------:R-:W-:Y:S01]  /*6b70*/  HADD2.F32 R56, -RZ, R0.reuse.H0_H0 ;  /* 0x20000000ff387230 */ /* 0x100fe20000004100 */
[----:B------:R-:W-:Y:S01]  /*6b80*/  ISETP.NE.AND P6, PT, R118, RZ, PT ;  /* 0x000000ff7600720c */ /* 0x000fe20003fc5270 */
[----:B------:R-:W-:Y:S01]  /*6b90*/  HADD2.F32 R57, -RZ, R0.H1_H1 ;  /* 0x30000000ff397230 */ /* 0x000fe20000004100 */
[-C--:B------:R-:W-:Y:S01]  /*6ba0*/  F2FP.F16.E4M3.UNPACK_B R0, R83.reuse ;  /* 0x00000053ff00723e */ /* 0x080fe200020006ff */
[----:B-1----:R-:W-:Y:S01]  /*6bb0*/  LDTM.16dp32bit_t0_t15.x32 R4, tmem[UR4+0x40] ;  /* 0x00004004000479ee */ /* 0x002fe20008a80000 */
[----:B------:R-:W1:Y:S01]  /*6bc0*/  LDTM.16dp32bit_t16_t31.x32 R4, tmem[UR4+0x60] ;  /* 0x00006004000479ee */ /* 0x000e620008aa0000 */
[----:B------:R-:W-:Y:S01]  /*6bd0*/  HADD2.F32 R53, -RZ, R2.H1_H1 ;  /* 0x30000002ff357230 */ /* 0x000fe20000004100 */
[----:B------:R-:W-:Y:S01]  /*6be0*/  F2FP.F16.E4M3.UNPACK_B R2, R82.H1 ;  /* 0x00000052ff02723e */ /* 0x000fe200030006ff */
[--C-:B------:R-:W-:Y:S02]  /*6bf0*/  HADD2.F32 R50, -RZ, R3.reuse.H0_H0 ;  /* 0x20000003ff327230 */ /* 0x100fe40000004100 */
[--C-:B------:R-:W-:Y:S02]  /*6c00*/  HADD2.F32 R62, -RZ, R0.reuse.H0_H0 ;  /* 0x20000000ff3e7230 */ /* 0x100fe40000004100 */
[----:B------:R-:W-:Y:S01]  /*6c10*/  HADD2.F32 R63, -RZ, R0.H1_H1 ;  /* 0x30000000ff3f7230 */ /* 0x000fe20000004100 */
[----:B------:R-:W-:Y:S01]  /*6c20*/  F2FP.F16.E4M3.UNPACK_B R0, R84.H1 ;  /* 0x00000054ff00723e */ /* 0x000fe200030006ff */
[--C-:B------:R-:W-:Y:S02]  /*6c30*/  HADD2.F32 R60, -RZ, R2.reuse.H0_H0 ;  /* 0x20000002ff3c7230 */ /* 0x100fe40000004100 */
[----:B------:R-:W-:Y:S01]  /*6c40*/  HADD2.F32 R61, -RZ, R2.H1_H1 ;  /* 0x30000002ff3d7230 */ /* 0x000fe20000004100 */
[----:B------:R-:W-:Y:S01]  /*6c50*/  F2FP.F16.E4M3.UNPACK_B R2, R83.H1 ;  /* 0x00000053ff02723e */ /* 0x000fe200030006ff */
[----:B------:R-:W-:Y:S01]  /*6c60*/  HADD2.F32 R51, -RZ, R3.H1_H1 ;  /* 0x30000003ff337230 */ /* 0x000fe20000004100 */
[----:B------:R-:W-:Y:S01]  /*6c70*/  F2FP.F16.E4M3.UNPACK_B R3, R82 ;  /* 0x00000052ff03723e */ /* 0x000fe200020006ff */
[--C-:B------:R-:W-:Y:S02]  /*6c80*/  HADD2.F32 R68, -RZ, R0.reuse.H0_H0 ;  /* 0x20000000ff447230 */ /* 0x100fe40000004100 */
[----:B------:R-:W-:Y:S01]  /*6c90*/  HADD2.F32 R69, -RZ, R0.H1_H1 ;  /* 0x30000000ff457230 */ /* 0x000fe20000004100 */
[-C--:B------:R-:W-:Y:S01]  /*6ca0*/  F2FP.F16.E4M3.UNPACK_B R0, R85.reuse.H1 ;  /* 0x00000055ff00723e */ /* 0x080fe200030006ff */
[--C-:B------:R-:W-:Y:S02]  /*6cb0*/  HADD2.F32 R64, -RZ, R2.reuse.H0_H0 ;  /* 0x20000002ff407230 */ /* 0x100fe40000004100 */
[----:B------:R-:W-:Y:S01]  /*6cc0*/  HADD2.F32 R65, -RZ, R2.H1_H1 ;  /* 0x30000002ff417230 */ /* 0x000fe20000004100 */
[----:B------:R-:W-:Y:S01]  /*6cd0*/  F2FP.F16.E4M3.UNPACK_B R2, R85 ;  /* 0x00000055ff02723e */ /* 0x000fe200020006ff */
[--C-:B------:R-:W-:Y:S02]  /*6ce0*/  HADD2.F32 R58, -RZ, R3.reuse.H0_H0 ;  /* 0x20000003ff3a7230 */ /* 0x100fe40000004100 */
[C---:B-1----:R-:W-:Y:S01]  /*6cf0*/  FMUL R7, R47.reuse, R7 ;  /* 0x000000072f077220 */ /* 0x042fe20000400000 */
[----:B------:R-:W-:Y:S01]  /*6d00*/  HADD2.F32 R59, -RZ, R3.H1_H1 ;  /* 0x30000003ff3b7230 */ /* 0x000fe20000004100 */
[----:B------:R-:W-:Y:S01]  /*6d10*/  F2FP.F16.E4M3.UNPACK_B R3, R84 ;  /* 0x00000054ff03723e */ /* 0x000fe200020006ff */
[--C-:B------:R-:W-:Y:S02]  /*6d20*/  HADD2.F32 R72, -RZ, R0.reuse.H0_H0 ;  /* 0x20000000ff487230 */ /* 0x100fe40000004100 */
[C---:B------:R-:W-:Y:S01]  /*6d30*/  FMUL R11, R47.reuse, R11 ;  /* 0x0000000b2f0b7220 */ /* 0x040fe20000400000 */
[----:B------:R-:W-:Y:S01]  /*6d40*/  HADD2.F32 R73, -RZ, R0.H1_H1 ;  /* 0x30000000ff497230 */ /* 0x000fe20000004100 */
[----:B------:R-:W-:Y:S01]  /*6d50*/  F2FP.F16.E4M3.UNPACK_B R0, R87 ;  /* 0x00000057ff00723e */ /* 0x000fe200020006ff */
[--C-:B------:R-:W-:Y:S02]  /*6d60*/  HADD2.F32 R70, -RZ, R2.reuse.H0_H0 ;  /* 0x20000002ff467230 */ /* 0x100fe40000004100 */
[C---:B------:R-:W-:Y:S01]  /*6d70*/  FMUL R15, R47.reuse, R15 ;  /* 0x0000000f2f0f7220 */ /* 0x040fe20000400000 */
[----:B------:R-:W-:Y:S01]  /*6d80*/  HADD2.F32 R71, -RZ, R2.H1_H1 ;  /* 0x30000002ff477230 */ /* 0x000fe20000004100 */
[-C--:B------:R-:W-:Y:S01]  /*6d90*/  F2FP.F16.E4M3.UNPACK_B R2, R86.reuse.H1 ;  /* 0x00000056ff02723e */ /* 0x080fe200030006ff */
[--C-:B------:R-:W-:Y:S02]  /*6da0*/  HADD2.F32 R66, -RZ, R3.reuse.H0_H0 ;  /* 0x20000003ff427230 */ /* 0x100fe40000004100 */
[----:B------:R-:W-:Y:S01]  /*6db0*/  HADD2.F32 R67, -RZ, R3.H1_H1 ;  /* 0x30000003ff437230 */ /* 0x000fe20000004100 */
[----:B------:R-:W-:Y:S01]  /*6dc0*/  F2FP.F16.E4M3.UNPACK_B R3, R86 ;  /* 0x00000056ff03723e */ /* 0x000fe200020006ff */
[--C-:B------:R-:W-:Y:S02]  /*6dd0*/  HADD2.F32 R78, -RZ, R0.reuse.H0_H0 ;  /* 0x20000000ff4e7230 */ /* 0x100fe40000004100 */
[----:B------:R-:W-:Y:S02]  /*6de0*/  HADD2.F32 R79, -RZ, R0.H1_H1 ;  /* 0x30000000ff4f7230 */ /* 0x000fe40000004100 */
[C---:B------:R-:W-:Y:S01]  /*6df0*/  FMUL R0, R47.reuse, R4 ;  /* 0x000000042f007220 */ /* 0x040fe20000400000 */
[--C-:B------:R-:W-:Y:S02]  /*6e00*/  HADD2.F32 R76, -RZ, R2.reuse.H0_H0 ;  /* 0x20000002ff4c7230 */ /* 0x100fe40000004100 */
[----:B------:R-:W-:Y:S01]  /*6e10*/  FMUL R4, R47, R8 ;  /* 0x000000082f047220 */ /* 0x000fe20000400000 */
[----:B------:R-:W-:Y:S02]  /*6e20*/  HADD2.F32 R77, -RZ, R2.H1_H1 ;  /* 0x30000002ff4d7230 */ /* 0x000fe40000004100 */
[----:B------:R-:W-:Y:S01]  /*6e30*/  FFMA R0, R49, R50, R0 ;  /* 0x0000003231007223 */ /* 0x000fe20000000000 */
[--C-:B------:R-:W-:Y:S02]  /*6e40*/  HADD2.F32 R74, -RZ, R3.reuse.H0_H0 ;  /* 0x20000003ff4a7230 */ /* 0x100fe40000004100 */
[C---:B------:R-:W-:Y:S01]  /*6e50*/  FMUL R2, R47.reuse, R5 ;  /* 0x000000052f027220 */ /* 0x040fe20000400000 */
[----:B------:R-:W-:Y:S02]  /*6e60*/  HADD2.F32 R75, -RZ, R3.H1_H1 ;  /* 0x30000003ff4b7230 */ /* 0x000fe40000004100 */
[C---:B------:R-:W-:Y:S01]  /*6e70*/  FMUL R5, R47.reuse, R9 ;  /* 0x000000092f057220 */ /* 0x040fe20000400000 */
[----:B------:R-:W-:Y:S01]  /*6e80*/  FMUL R8, R47, R12 ;  /* 0x0000000c2f087220 */ /* 0x000fe20000400000 */
[----:B------:R-:W-:Y:S01]  /*6e90*/  FFMA R2, R49, R51, R2 ;  /* 0x0000003331027223 */ /* 0x000fe20000000002 */
[C---:B------:R-:W-:Y:S01]  /*6ea0*/  FMUL R9, R47.reuse, R13 ;  /* 0x0000000d2f097220 */ /* 0x040fe20000400000 */
[C---:B------:R-:W-:Y:S01]  /*6eb0*/  FMUL R12, R47.reuse, R21 ;  /* 0x000000152f0c7220 */ /* 0x040fe20000400000 */
[C---:B------:R-:W-:Y:S01]  /*6ec0*/  FMUL R21, R47.reuse, R30 ;  /* 0x0000001e2f157220 */ /* 0x040fe20000400000 */
[C---:B------:R-:W-:Y:S01]  /*6ed0*/  FMUL R13, R47.reuse, R22 ;  /* 0x000000162f0d7220 */ /* 0x040fe20000400000 */
[C---:B------:R-:W-:Y:S01]  /*6ee0*/  FMUL R22, R47.reuse, R31 ;  /* 0x0000001f2f167220 */ /* 0x040fe20000400000 */
        /* <DEDUP_REMOVED lines=8> */
[C---:B------:R-:W-:Y:S01]  /*6f70*/  FFMA R6, R49.reuse, R56, R6 ;  /* 0x0000003831067223 */ /* 0x040fe20000000006 */
[C---:B------:R-:W-:Y:S01]  /*6f80*/  FFMA R11, R49.reuse, R57, R11 ;  /* 0x00000039310b7223 */ /* 0x040fe2000000000b */
[C---:B------:R-:W-:Y:S01]  /*6f90*/  FFMA R8, R49.reuse, R58, R8 ;  /* 0x0000003a31087223 */ /* 0x040fe20000000008 */
[----:B------:R-:W-:Y:S01]  /*6fa0*/  FFMA R9, R49, R59, R9 ;  /* 0x0000003b31097223 */ /* 0x000fe20000000009 */
[----:B------:R-:W-:Y:S01]  /*6fb0*/  F2FP.SATFINITE.E4M3.F32.PACK_AB_MERGE_C R52, R7, R3, RZ ;  /* 0x000000030734723e */ /* 0x000fe200048070ff */
[----:B------:R-:W-:Y:S01]  /*6fc0*/  FFMA R10, R49, R60, R10 ;  /* 0x0000003c310a7223 */ /* 0x000fe2000000000a */
[----:B------:R-:W-:Y:S01]  /*6fd0*/  F2FP.SATFINITE.E4M3.F32.PACK_AB_MERGE_C R53, R11, R6, RZ ;  /* 0x000000060b35723e */ /* 0x000fe200048070ff */
[----:B------:R-:W-:Y:S01]  /*6fe0*/  FFMA R15, R49, R61, R15 ;  /* 0x0000003d310f7223 */ /* 0x000fe2000000000f */
[C---:B------:R-:W-:Y:S01]  /*6ff0*/  FMUL R3, R47.reuse, R16 ;  /* 0x000000102f037220 */ /* 0x040fe20000400000 */
[C---:B------:R-:W-:Y:S01]  /*7000*/  FMUL R6, R47.reuse, R17 ;  /* 0x000000112f067220 */ /* 0x040fe20000400000 */
[----:B------:R-:W-:Y:S01]  /*7010*/  F2FP.F16.E4M3.UNPACK_B R51, R87.H1 ;  /* 0x00000057ff33723e */ /* 0x000fe200030006ff */
[----:B------:R-:W-:Y:S01]  /*7020*/  FMUL R11, R47, R20 ;  /* 0x000000142f0b7220 */ /* 0x000fe20000400000 */
[----:B------:R-:W-:Y:S01]  /*7030*/  F2FP.SATFINITE.E4M3.F32.PACK_AB_MERGE_C R54, R15, R10, RZ ;  /* 0x0000000a0f36723e */ /* 0x000fe200048070ff */
[C---:B------:R-:W-:Y:S01]  /*7040*/  FFMA R3, R49.reuse, R62, R3 ;  /* 0x0000003e31037223 */ /* 0x040fe20000000003 */
[----:B------:R-:W-:Y:S01]  /*7050*/  FFMA R6, R49, R63, R6 ;  /* 0x0000003f31067223 */ /* 0x000fe20000000006 */
[----:B------:R-:W-:Y:S01]  /*7060*/  FMUL R20, R47, R29 ;  /* 0x0000001d2f147220 */ /* 0x000fe20000400000 */
[----:B------:R-:W-:Y:S01]  /*7070*/  F2FP.SATFINITE.E4M3.F32.PACK_AB_MERGE_C R29, R5, R4, R53 ;  /* 0x00000004051d723e */ /* 0x000fe20004807035 */
[----:B------:R-:W-:Y:S01]  /*7080*/  FMUL R10, R47, R19 ;  /* 0x000000132f0a7220 */ /* 0x000fe20000400000 */
[----:B------:R-:W-:Y:S01]  /*7090*/  F2FP.SATFINITE.E4M3.F32.PACK_AB_MERGE_C R30, R9, R8, R54 ;  /* 0x00000008091e723e */ /* 0x000fe20004807036 */
        /* <DEDUP_REMOVED lines=10> */
[----:B------:R-:W-:Y:S01]  /*7140*/  FFMA R14, R49, R69, R14 ;  /* 0x00000045310e7223 */ /* 0x000fe2000000000e */
[----:B------:R-:W-:Y:S01]  /*7150*/  FMUL R18, R47, R27 ;  /* 0x0000001b2f127220 */ /* 0x000fe20000400000 */
[C---:B------:R-:W-:Y:S01]  /*7160*/  FFMA R15, R49.reuse, R70, R15 ;  /* 0x00000046310f7223 */ /* 0x040fe2000000000f */
[C---:B------:R-:W-:Y:S01]  /*7170*/  FFMA R16, R49.reuse, R71, R16 ;  /* 0x0000004731107223 */ /* 0x040fe20000000010 */
[C---:B------:R-:W-:Y:S01]  /*7180*/  FFMA R17, R49.reuse, R72, R17 ;  /* 0x0000004831117223 */ /* 0x040fe20000000011 */
[C---:B------:R-:W-:Y:S01]  /*7190*/  FFMA R18, R49.reuse, R73, R18 ;  /* 0x0000004931127223 */ /* 0x040fe20000000012 */
[----:B------:R-:W-:Y:S01]  /*71a0*/  FFMA R19, R49, R74, R19 ;  /* 0x0000004a31137223 */ /* 0x000fe20000000013 */
[----:B------:R-:W-:Y:S01]  /*71b0*/  FMUL R23, R47, R32 ;  /* 0x000000202f177220 */ /* 0x000fe20000400000 */
[----:B------:R-:W-:Y:S01]  /*71c0*/  FFMA R20, R49, R75, R20 ;  /* 0x0000004b31147223 */ /* 0x000fe20000000014 */
[----:B------:R-:W-:Y:S01]  /*71d0*/  FMUL R24, R47, R33 ;  /* 0x000000212f187220 */ /* 0x000fe20000400000 */
[--C-:B------:R-:W-:Y:S02]  /*71e0*/  HADD2.F32 R50, -RZ, R51.reuse.H0_H0 ;  /* 0x20000033ff327230 */ /* 0x100fe40000004100 */
[----:B------:R-:W-:Y:S01]  /*71f0*/  FFMA R21, R49, R76, R21 ;  /* 0x0000004c31157223 */ /* 0x000fe20000000015 */
[----:B------:R-:W-:Y:S02]  /*7200*/  HADD2.F32 R51, -RZ, R51.H1_H1 ;  /* 0x30000033ff337230 */ /* 0x000fe40000004100 */
[----:B------:R-:W-:Y:S01]  /*7210*/  FMUL R25, R47, R34 ;  /* 0x000000222f197220 */ /* 0x000fe20000400000 */
[----:B------:R-:W-:Y:S01]  /*7220*/  FFMA R22, R49, R77, R22 ;  /* 0x0000004d31167223 */ /* 0x000fe20000000016 */
[----:B------:R-:W-:Y:S01]  /*7230*/  FMUL R26, R47, R35 ;  /* 0x000000232f1a7220 */ /* 0x000fe20000400000 */
[----:B------:R-:W-:Y:S01]  /*7240*/  F2FP.SATFINITE.E4M3.F32.PACK_AB_MERGE_C R7, R10, R7, RZ ;  /* 0x000000070a07723e */ /* 0x000fe200048070ff */
[C---:B------:R-:W-:Y:S01]  /*7250*/  FFMA R23, R49.reuse, R78, R23 ;  /* 0x0000004e31177223 */ /* 0x040fe20000000017 */
[C---:B------:R-:W-:Y:S01]  /*7260*/  FFMA R24, R49.reuse, R79, R24 ;  /* 0x0000004f31187223 */ /* 0x040fe20000000018 */
[C---:B------:R-:W-:Y:S01]  /*7270*/  FFMA R25, R49.reuse, R50, R25 ;  /* 0x0000003231197223 */ /* 0x040fe20000000019 */
[----:B------:R-:W-:Y:S01]  /*7280*/  FFMA R26, R49, R51, R26 ;  /* 0x00000033311a7223 */ /* 0x000fe2000000001a */
[----:B------:R-:W-:Y:S02]  /*7290*/  F2FP.SATFINITE.E4M3.F32.PACK_AB_MERGE_C R28, R2, R0, R52 ;  /* 0x00000000021c723e */ /* 0x000fe40004807034 */
[----:B------:R-:W-:Y:S02]  /*72a0*/  F2FP.SATFINITE.E4M3.F32.PACK_AB_MERGE_C R31, R6, R3, R7 ;  /* 0x00000003061f723e */ /* 0x000fe40004807007 */
[----:B------:R-:W-:Y:S02]  /*72b0*/  F2FP.SATFINITE.E4M3.F32.PACK_AB_MERGE_C R13, R14, R13, RZ ;  /* 0x0000000d0e0d723e */ /* 0x000fe400048070ff */
[----:B------:R-:W-:Y:S01]  /*72c0*/  F2FP.SATFINITE.E4M3.F32.PACK_AB_MERGE_C R17, R18, R17, RZ ;  /* 0x000000111211723e */ /* 0x000fe200048070ff */
[----:B------:R1:W-:Y:S01]  /*72d0*/  STS.128 [R100+UR49+0x5200], R28 ;  /* 0x0052001c64007988 */ /* 0x0003e20008000c31 */
[----:B------:R-:W-:Y:S02]  /*72e0*/  F2FP.SATFINITE.E4M3.F32.PACK_AB_MERGE_C R14, R22, R21, RZ ;  /* 0x00000015160e723e */ /* 0x000fe400048070ff */
[----:B------:R-:W-:Y:S02]  /*72f0*/  F2FP.SATFINITE.E4M3.F32.PACK_AB_MERGE_C R25, R26, R25, RZ ;  /* 0x000000191a19723e */ /* 0x000fe400048070ff */
[----:B------:R-:W-:Y:S02]  /*7300*/  F2FP.SATFINITE.E4M3.F32.PACK_AB_MERGE_C R12, R12, R11, R13 ;  /* 0x0000000b0c0c723e */ /* 0x000fe4000480700d */
[----:B------:R-:W-:Y:S02]  /*7310*/  F2FP.SATFINITE.E4M3.F32.PACK_AB_MERGE_C R13, R16, R15, R17 ;  /* 0x0000000f100d723e */ /* 0x000fe40004807011 */
        /* <DEDUP_REMOVED lines=13> */
[----:B------:R-:W-:Y:S02]  /*73f0*/  UIADD3 UR8, UP0, UPT, UR52, 0x680, URZ ;  /* 0x0000068034087890 */ /* 0x000fe4000ff1e0ff */
[----:B------:R-:W-:Y:S02]  /*7400*/  UIADD3 UR5, UPT, UPT, UR41, 0x40, URZ ;  /* 0x0000004029057890 */ /* 0x000fe4000fffe0ff */
[----:B------:R-:W-:Y:S02]  /*7410*/  UIADD3 UR4, UPT, UPT, UR49, 0x5200, URZ ;  /* 0x0000520031047890 */ /* 0x000fe4000fffe0ff */
[----:B------:R-:W-:Y:S01]  /*7420*/  UIADD3.X UR9, UPT, UPT, URZ, UR53, URZ, UP0, !UPT ;  /* 0x00000035ff097290 */ /* 0x000fe200087fe4ff */
[----:B------:R-:W-:Y:S01]  /*7430*/  UMOV UR6, UR42 ;  /* 0x0000002a00067c82 */ /* 0x000fe20008000000 */
[----:B------:R-:W-:Y:S07]  /*7440*/  UMOV UR7, UR36 ;  /* 0x0000002400077c82 */ /* 0x000fee0008000000 */
[----:B------:R2:W-:Y:S01]  /*7450*/  UTMASTG.3D [UR4], [UR8] ;  /* 0x00000004080073b5 */ /* 0x0005e20008010000 */
[----:B------:R0:W-:Y:S01]  /*7460*/  UTMACMDFLUSH ;  /* 0x00000000000079b7 */ /* 0x0001e20000000000 */
[----:B--2---:R-:W-:Y:S04]  /*7470*/  DEPBAR.LE SB0, 0x1 ;  /* 0x000080400000791a */ /* 0x004fe80000000000 */
.L_x_108:
[----:B------:R-:W-:Y:S05]  /*7480*/  BSYNC.RECONVERGENT B0 ;  /* 0x0000000000007941 */ /* 0x000fea0003800200 */
.L_x_107:
        /* <DEDUP_REMOVED lines=15> */
.L_x_112:
[----:B------:R-:W-:Y:S05]  /*7580*/  BSYNC B0 ;  /* 0x0000000000007941 */ /* 0x000fea0003800000 */
.L_x_111:
[----:B------:R-:W-:Y:S01]  /*7590*/  ISETP.NE.AND P0, PT, R116, RZ, PT ;  /* 0x000000ff7400720c */ /* 0x000fe20003f05270 */
[----:B------:R-:W-:Y:S11]  /*75a0*/  VIADD R105, R105, 0x1 ;  /* 0x0000000169697836 */ /* 0x000ff60000000000 */
[----:B------:R-:W-:Y:S01]  /*75b0*/  @!UPT UIADD3 URZ, UPT, UPT, URZ, URZ, URZ ;  /* 0x000000fffffff290 */ /* 0x000fe2000fffe0ff */
[----:B------:R3:W4:Y:S04]  /*75c0*/  @P0 LDS.128 R84, [R2+0x210] ;  /* 0x0002100002540984 */ /* 0x0007280000000c00 */
[----:B------:R1:W1:Y:S01]  /*75d0*/  @P0 LDS.128 R80, [R3+UR49+0x200] ;  /* 0x0002003103500984 */ /* 0x0002620008000c00 */
        /* <DEDUP_REMOVED lines=14> */
.L_x_110:
[----:B------:R-:W-:Y:S05]  /*76c0*/  BSYNC B1 ;  /* 0x0000000000017941 */ /* 0x000fea0003800000 */
.L_x_109:
[----:B------:R-:W-:Y:S05]  /*76d0*/  VIADD R0, R48, 0x80 ;  /* 0x0000008030007836 */ /* 0x000fea0000000000 */
[----:B------:R-:W-:Y:S04]  /*76e0*/  SHF.R.U32.HI R0, RZ, 0x15, R0 ;  /* 0x00000015ff007819 */ /* 0x000fe80000011600 */
[----:B------:R-:W-:Y:S11]  /*76f0*/  LOP3.LUT P0, RZ, R0, 0x3, R101, 0x48, !PT ;  /* 0x0000000300ff7812 */ /* 0x000ff60007804865 */
[----:B------:R-:W-:Y:S02]  /*7700*/  @!UPT UIADD3 URZ, UPT, UPT, URZ, URZ, URZ ;  /* 0x000000fffffff290 */ /* 0x000fe4000fffe0ff */
[----:B------:R-:W-:Y:S05]  /*7710*/  @!P0 BRA `(.L_x_114) ;  /* 0x0000000000408947 */ /* 0x000fea0003800000 */
[----:B------:R-:W2:Y:S01]  /*7720*/  LDCU.64 UR8, c[0x4][0x78] ;  /* 0x01000f00ff0877ac */ /* 0x000ea20008000a00 */
[----:B------:R-:W-:Y:S01]  /*7730*/  MOV R3, 0x0 ;  /* 0x0000000000037802 */ /* 0x000fe20000000f00 */
[----:B-1----:R-:W-:Y:S02]  /*7740*/  HFMA2 R12, -RZ, RZ, 0, 5.9604644775390625e-08 ;  /* 0x00000001ff0c7431 */ /* 0x002fe400000001ff */
[----:B------:R-:W-:Y:S02]  /*7750*/  IMAD.MOV.U32 R8, RZ, RZ, 0x192 ;  /* 0x00000192ff087424 */ /* 0x000fe400078e00ff */
[----:B------:R-:W-:Y:S01]  /*7760*/  IMAD.MOV.U32 R13, RZ, RZ, RZ ;  /* 0x000000ffff0d7224 */ /* 0x000fe200078e00ff */
[----:B------:R-:W1:Y:S01]  /*7770*/  LDCU.64 UR6, c[0x4][0x80] ;  /* 0x01001000ff0677ac */ /* 0x000e620008000a00 */
[----:B------:R-:W3:Y:S01]  /*7780*/  LDC.64 R2, c[0x4][R3] ;  /* 0x0100000003027b82 */ /* 0x000ee20000000a00 */
[----:B------:R-:W4:Y:S01]  /*7790*/  LDCU.64 UR4, c[0x4][0x18] ;  /* 0x01000300ff0477ac */ /* 0x000f220008000a00 */
[----:B--2---:R-:W-:Y:S01]  /*77a0*/  MOV R5, UR9 ;  /* 0x0000000900057c02 */ /* 0x004fe20008000f00 */
[----:B------:R-:W-:Y:S01]  /*77b0*/  IMAD.U32 R4, RZ, RZ, UR8 ;  /* 0x00000008ff047e24 */ /* 0x000fe2000f8e00ff */
[----:B-1----:R-:W-:Y:S01]  /*77c0*/  MOV R7, UR7 ;  /* 0x0000000700077c02 */ /* 0x002fe20008000f00 */
[----:B------:R-:W-:Y:S01]  /*77d0*/  IMAD.U32 R6, RZ, RZ, UR6 ;  /* 0x00000006ff067e24 */ /* 0x000fe2000f8e00ff */
[----:B----4-:R-:W-:Y:S01]  /*77e0*/  MOV R11, UR5 ;  /* 0x00000005000b7c02 */ /* 0x010fe20008000f00 */
[----:B------:R-:W-:Y:S02]  /*77f0*/  IMAD.U32 R10, RZ, RZ, UR4 ;  /* 0x00000004ff0a7e24 */ /* 0x000fe4000f8e00ff */
[----:B------:R-:W-:Y:S07]  /*7800*/  LEPC R20, `(.L_x_114) ;  /* 0x000000001014794e */ /* 0x000fee0000000000 */
[----:B---3--:R-:W-:Y:S05]  /*7810*/  CALL.ABS.NOINC R2 ;  /* 0x0000000002007343 */ /* 0x008fea0003c00000 */
.L_x_114:
        /* <DEDUP_REMOVED lines=148> */
[----:B------:R-:W-:Y:S02]  /*8160*/  UIADD3 UR8, UP0, UPT, UR52, 0x680, URZ ;  /* 0x0000068034087890 */ /* 0x000fe4000ff1e0ff */
[----:B------:R-:W-:Y:S02]  /*8170*/  UIADD3 UR5, UPT, UPT, UR41, 0x80, URZ ;  /* 0x0000008029057890 */ /* 0x000fe4000fffe0ff */
[----:B------:R-:W-:Y:S01]  /*8180*/  MOV R109, UR10 ;  /* 0x0000000a006d7c02 */ /* 0x000fe20008000f00 */
[----:B------:R-:W-:Y:S01]  /*8190*/  UIADD3.X UR9, UPT, UPT, URZ, UR53, URZ, UP0, !UPT ;  /* 0x00000035ff097290 */ /* 0x000fe200087fe4ff */
[----:B------:R-:W-:Y:S02]  /*81a0*/  UMOV UR6, UR42 ;  /* 0x0000002a00067c82 */ /* 0x000fe40008000000 */
[----:B------:R-:W-:Y:S01]  /*81b0*/  R2UR UR4, R109 ;  /* 0x000000006d0472ca */ /* 0x000fe200000e0000 */
[----:B------:R-:W-:Y:S11]  /*81c0*/  UMOV UR7, UR36 ;  /* 0x0000002400077c82 */ /* 0x000ff60008000000 */
[----:B------:R-:W-:Y:S01]  /*81d0*/  @!UPT UIADD3 URZ, UPT, UPT, URZ, URZ, URZ ;  /* 0x000000fffffff290 */ /* 0x000fe2000fffe0ff */
[----:B------:R2:W-:Y:S01]  /*81e0*/  UTMASTG.3D [UR4], [UR8] ;  /* 0x00000004080073b5 */ /* 0x0005e20008010000 */
[----:B------:R0:W-:Y:S01]  /*81f0*/  UTMACMDFLUSH ;  /* 0x00000000000079b7 */ /* 0x0001e20000000000 */
[----:B--2---:R-:W-:Y:S04]  /*8200*/  DEPBAR.LE SB0, 0x1 ;  /* 0x000080400000791a */ /* 0x004fe80000000000 */
.L_x_116:
[----:B------:R-:W-:Y:S05]  /*8210*/  BSYNC.RECONVERGENT B0 ;  /* 0x0000000000007941 */ /* 0x000fea0003800200 */
.L_x_115:
        /* <DEDUP_REMOVED lines=15> */
.L_x_120:
[----:B------:R-:W-:Y:S05]  /*8310*/  BSYNC B0 ;  /* 0x0000000000007941 */ /* 0x000fea0003800000 */
.L_x_119:
        /* <DEDUP_REMOVED lines=19> */
.L_x_118:
[----:B------:R-:W-:Y:S05]  /*8450*/  BSYNC B1 ;  /* 0x0000000000017941 */ /* 0x000fea0003800000 */
.L_x_117:
        /* <DEDUP_REMOVED lines=21> */
.L_x_122:
[----:B------:R-:W-:Y:S01]  /*85b0*/  ISETP.NE.AND P0, PT, R110, RZ, PT ;  /* 0x000000ff6e00720c */ /* 0x000fe20003f05270 */
[----:B------:R-:W-:Y:S05]  /*85c0*/  WARPSYNC.ALL ;  /* 0x0000000000007948 */ /* 0x000fea0003800000 */
[----:B------:R-:W-:Y:S01]  /*85d0*/  R2UR UR4, R48 ;  /* 0x00000000300472ca */ /* 0x000fe200000e0000 */
[----:B------:R-:W-:Y:S01]  /*85e0*/  BSSY.RECONVERGENT B0, `(.L_x_123) ;  /* 0x000009c000007945 */ /* 0x000fe20003800200 */
[-C--:B------:R-:W-:Y:S02]  /*85f0*/  F2FP.F16.E4M3.UNPACK_B R2, R80.reuse ;  /* 0x00000050ff02723e */ /* 0x080fe400020006ff */
[----:B------:R-:W-:Y:S02]  /*8600*/  F2FP.F16.E4M3.UNPACK_B R80, R80.H1 ;  /* 0x00000050ff50723e */ /* 0x000fe400030006ff */
[-C--:B------:R-:W-:Y:S01]  /*8610*/  F2FP.F16.E4M3.UNPACK_B R51, R81.reuse ;  /* 0x00000051ff33723e */ /* 0x080fe200020006ff */
[--C-:B------:R-:W-:Y:S01]  /*8620*/  HADD2.F32 R0, -RZ, R2.reuse.H0_H0 ;  /* 0x20000002ff007230 */ /* 0x100fe20000004100 */
[----:B------:R-:W-:Y:S01]  /*8630*/  F2FP.F16.E4M3.UNPACK_B R81, R81.H1 ;  /* 0x00000051ff51723e */ /* 0x000fe200030006ff */
[----:B------:R-:W-:Y:S01]  /*8640*/  HADD2.F32 R2, -RZ, R2.H1_H1 ;  /* 0x30000002ff027230 */ /* 0x000fe20000004100 */
[-C--:B------:R-:W-:Y:S01]  /*8650*/  F2FP.F16.E4M3.UNPACK_B R55, R82.reuse ;  /* 0x00000052ff37723e */ /* 0x080fe200020006ff */
[--C-:B------:R-:W-:Y:S01]  /*8660*/  HADD2.F32 R3, -RZ, R80.reuse.H0_H0 ;  /* 0x20000050ff037230 */ /* 0x100fe20000004100 */
[----:B------:R-:W-:Y:S01]  /*8670*/  F2FP.F16.E4M3.UNPACK_B R82, R82.H1 ;  /* 0x00000052ff52723e */ /* 0x000fe200030006ff */
[----:B-1----:R-:W-:Y:S01]  /*8680*/  LDTM.16dp32bit_t0_t15.x32 R4, tmem[UR4+0xc0] ;  /* 0x0000c004000479ee */ /* 0x002fe20008a80000 */
[----:B------:R-:W1:Y:S01]  /*8690*/  LDTM.16dp32bit_t16_t31.x32 R4, tmem[UR4+0xe0] ;  /* 0x0000e004000479ee */ /* 0x000e620008aa0000 */
[----:B------:R-:W-:Y:S01]  /*86a0*/  NOP ;  /* 0x0000000000007918 */ /* 0x000fe20000000000 */
[--C-:B------:R-:W-:Y:S01]  /*86b0*/  HADD2.F32 R50, -RZ, R51.reuse.H0_H0 ;  /* 0x20000033ff327230 */ /* 0x100fe20000004100 */
[----:B------:R-:W-:Y:S01]  /*86c0*/  R2UR UR5, R113 ;  /* 0x00000000710572ca */ /* 0x000fe200000e0000 */
[----:B------:R-:W-:Y:S01]  /*86d0*/  HADD2.F32 R51, -RZ, R51.H1_H1 ;  /* 0x30000033ff337230 */ /* 0x000fe20000004100 */
[----:B------:R-:W-:Y:S01]  /*86e0*/  F2FP.F16.E4M3.UNPACK_B R59, R83 ;  /* 0x00000053ff3b723e */ /* 0x000fe200020006ff */
[--C-:B------:R-:W-:Y:S01]  /*86f0*/  HADD2.F32 R54, -RZ, R55.reuse.H0_H0 ;  /* 0x20000037ff367230 */ /* 0x100fe20000004100 */
[----:B------:R-:W-:Y:S01]  /*8700*/  F2FP.F16.E4M3.UNPACK_B R63, R84 ;  /* 0x00000054ff3f723e */ /* 0x000fe200020006ff */
[----:B------:R-:W-:Y:S01]  /*8710*/  HADD2.F32 R55, -RZ, R55.H1_H1 ;  /* 0x30000037ff377230 */ /* 0x000fe20000004100 */
[----:B------:R-:W-:Y:S01]  /*8720*/  F2FP.F16.E4M3.UNPACK_B R67, R85 ;  /* 0x00000055ff43723e */ /* 0x000fe200020006ff */
[--C-:B------:R-:W-:Y:S01]  /*8730*/  HADD2.F32 R58, -RZ, R59.reuse.H0_H0 ;  /* 0x2000003bff3a7230 */ /* 0x100fe20000004100 */
[----:B------:R-:W-:Y:S01]  /*8740*/  F2FP.F16.E4M3.UNPACK_B R71, R86 ;  /* 0x00000056ff47723e */ /* 0x000fe200020006ff */
[----:B------:R-:W-:Y:S01]  /*8750*/  HADD2.F32 R59, -RZ, R59.H1_H1 ;  /* 0x3000003bff3b7230 */ /* 0x000fe20000004100 */
[----:B------:R-:W-:Y:S01]  /*8760*/  F2FP.F16.E4M3.UNPACK_B R74, R87 ;  /* 0x00000057ff4a723e */ /* 0x000fe200020006ff */
[--C-:B------:R-:W-:Y:S01]  /*8770*/  HADD2.F32 R62, -RZ, R63.reuse.H0_H0 ;  /* 0x2000003fff3e7230 */ /* 0x100fe20000004100 */
[----:B------:R-:W-:Y:S01]  /*8780*/  F2FP.F16.E4M3.UNPACK_B R83, R83.H1 ;  /* 0x00000053ff53723e */ /* 0x000fe200030006ff */
[----:B------:R-:W-:Y:S01]  /*8790*/  UIADD3 UR5, UPT, UPT, UR5, 0xe0, URZ ;  /* 0x000000e005057890 */ /* 0x000fe2000fffe0ff */
[----:B------:R-:W-:Y:S01]  /*87a0*/  HADD2.F32 R63, -RZ, R63.H1_H1 ;  /* 0x3000003fff3f7230 */ /* 0x000fe20000004100 */
[----:B------:R-:W-:Y:S01]  /*87b0*/  F2FP.F16.E4M3.UNPACK_B R84, R84.H1 ;  /* 0x00000054ff54723e */ /* 0x000fe200030006ff */
[--C-:B------:R-:W-:Y:S01]  /*87c0*/  HADD2.F32 R66, -RZ, R67.reuse.H0_H0 ;  /* 0x20000043ff427230 */ /* 0x100fe20000004100 */
[----:B------:R-:W-:Y:S01]  /*87d0*/  UPRMT UR5, UR37, 0x654, UR5 ;  /* 0x0000065425057896 */ /* 0x000fe20008000005 */
[----:B------:R-:W-:Y:S01]  /*87e0*/  HADD2.F32 R67, -RZ, R67.H1_H1 ;  /* 0x30000043ff437230 */ /* 0x000fe20000004100 */
[----:B------:R-:W-:Y:S01]  /*87f0*/  F2FP.F16.E4M3.UNPACK_B R85, R85.H1 ;  /* 0x00000055ff55723e */ /* 0x000fe200030006ff */
[--C-:B------:R-:W-:Y:S02]  /*8800*/  HADD2.F32 R70, -RZ, R71.reuse.H0_H0 ;  /* 0x20000047ff467230 */ /* 0x100fe40000004100 */
[C---:B-1----:R-:W-:Y:S01]  /*8810*/  FMUL R4, R47.reuse, R4 ;  /* 0x000000042f047220 */ /* 0x042fe20000400000 */
[C---:B------:R-:W-:Y:S01]  /*8820*/  FMUL R5, R47.reuse, R5 ;  /* 0x000000052f057220 */ /* 0x040fe20000400000 */
[C---:B------:R-:W-:Y:S01]  /*8830*/  FMUL R8, R47.reuse, R8 ;  /* 0x000000082f087220 */ /* 0x040fe20000400000 */
[----:B------:R-:W-:Y:S01]  /*8840*/  FMUL R9, R47, R9 ;  /* 0x000000092f097220 */ /* 0x000fe20000400000 */
[C---:B------:R-:W-:Y:S01]  /*8850*/  FFMA R4, R49.reuse, R0, R4 ;  /* 0x0000000031047223 */ /* 0x040fe20000000004 */
[----:B------:R-:W-:Y:S01]  /*8860*/  SYNCS.ARRIVE.TRANS64.RED.A1T0 RZ, [UR5], RZ ;  /* 0x000000ffffff79a7 */ /* 0x000fe20008100405 */
        /* <DEDUP_REMOVED lines=8> */
[----:B------:R-:W-:Y:S02]  /*88f0*/  HADD2.F32 R71, -RZ, R71.H1_H1 ;  /* 0x30000047ff477230 */ /* 0x000fe40000004100 */
[C---:B------:R-:W-:Y:S01]  /*8900*/  FMUL R25, R47.reuse, R30 ;  /* 0x0000001e2f197220 */ /* 0x040fe20000400000 */
[C---:B------:R-:W-:Y:S01]  /*8910*/  FMUL R30, R47.reuse, R35 ;  /* 0x000000232f1e7220 */ /* 0x040fe20000400000 */
[----:B------:R-:W-:Y:S02]  /*8920*/  HADD2.F32 R48, -RZ, R80.H1_H1 ;  /* 0x30000050ff307230 */ /* 0x000fe40000004100 */
[C---:B------:R-:W-:Y:S01]  /*8930*/  FMUL R6, R47.reuse, R6 ;  /* 0x000000062f067220 */ /* 0x040fe20000400000 */
[C---:B------:R-:W-:Y:S01]  /*8940*/  FMUL R7, R47.reuse, R7 ;  /* 0x000000072f077220 */ /* 0x040fe20000400000 */
[--C-:B------:R-:W-:Y:S02]  /*8950*/  HADD2.F32 R52, -RZ, R81.reuse.H0_H0 ;  /* 0x20000051ff347230 */ /* 0x100fe40000004100 */
[----:B------:R-:W-:Y:S01]  /*8960*/  FMUL R10, R47, R10 ;  /* 0x0000000a2f0a7220 */ /* 0x000fe20000400000 */
[C---:B------:R-:W-:Y:S01]  /*8970*/  FFMA R6, R49.reuse, R3, R6 ;  /* 0x0000000331067223 */ /* 0x040fe20000000006 */
[----:B------:R-:W-:Y:S02]  /*8980*/  HADD2.F32 R53, -RZ, R81.H1_H1 ;  /* 0x30000051ff357230 */ /* 0x000fe40000004100 */
[C---:B------:R-:W-:Y:S01]  /*8990*/  FFMA R7, R49.reuse, R48, R7 ;  /* 0x0000003031077223 */ /* 0x040fe20000000007 */
[C---:B------:R-:W-:Y:S01]  /*89a0*/  FFMA R8, R49.reuse, R50, R8 ;  /* 0x0000003231087223 */ /* 0x040fe20000000008 */
[C---:B------:R-:W-:Y:S01]  /*89b0*/  FFMA R9, R49.reuse, R51, R9 ;  /* 0x0000003331097223 */ /* 0x040fe20000000009 */
[----:B------:R-:W-:Y:S01]  /*89c0*/  FFMA R10, R49, R52, R10 ;  /* 0x00000034310a7223 */ /* 0x000fe2000000000a */
[--C-:B------:R-:W-:Y:S01]  /*89d0*/  HADD2.F32 R48, -RZ, R74.reuse.H0_H0 ;  /* 0x2000004aff307230 */ /* 0x100fe20000004100 */
[----:B------:R-:W-:Y:S01]  /*89e0*/  F2FP.SATFINITE.E4M3.F32.PACK_AB_MERGE_C R77, R7, R6, RZ ;  /* 0x00000006074d723e */ /* 0x000fe200048070ff */
[C---:B------:R-:W-:Y:S01]  /*89f0*/  FMUL R7, R47.reuse, R24 ;  /* 0x000000182f077220 */ /* 0x040fe20000400000 */
[C---:B------:R-:W-:Y:S01]  /*8a00*/  FMUL R24, R47.reuse, R29 ;  /* 0x0000001d2f187220 */ /* 0x040fe20000400000 */
[C---:B------:R-:W-:Y:S01]  /*8a10*/  FMUL R29, R47.reuse, R34 ;  /* 0x000000222f1d7220 */ /* 0x040fe20000400000 */
[----:B------:R-:W-:Y:S02]  /*8a20*/  HADD2.F32 R74, -RZ, R74.H1_H1 ;  /* 0x3000004aff4a7230 */ /* 0x000fe40000004100 */
[C---:B------:R-:W-:Y:S01]  /*8a30*/  FMUL R11, R47.reuse, R11 ;  /* 0x0000000b2f0b7220 */ /* 0x040fe20000400000 */
[--C-:B------:R-:W-:Y:S02]  /*8a40*/  HADD2.F32 R56, -RZ, R82.reuse.H0_H0 ;  /* 0x20000052ff387230 */ /* 0x100fe40000004100 */
[----:B------:R-:W-:Y:S01]  /*8a50*/  FMUL R14, R47, R14 ;  /* 0x0000000e2f0e7220 */ /* 0x000fe20000400000 */
[----:B------:R-:W-:Y:S02]  /*8a60*/  HADD2.F32 R57, -RZ, R82.H1_H1 ;  /* 0x30000052ff397230 */ /* 0x000fe40000004100 */
[C---:B------:R-:W-:Y:S01]  /*8a70*/  FFMA R11, R49.reuse, R53, R11 ;  /* 0x00000035310b7223 */ /* 0x040fe2000000000b */
[----:B------:R-:W-:Y:S01]  /*8a80*/  F2FP.F16.E4M3.UNPACK_B R86, R86.H1 ;  /* 0x00000056ff56723e */ /* 0x000fe200030006ff */
[C---:B------:R-:W-:Y:S01]  /*8a90*/  FFMA R12, R49.reuse, R54, R12 ;  /* 0x00000036310c7223 */ /* 0x040fe2000000000c */
[C---:B------:R-:W-:Y:S01]  /*8aa0*/  FFMA R13, R49.reuse, R55, R13 ;  /* 0x00000037310d7223 */ /* 0x040fe2000000000d */
[----:B------:R-:W-:Y:S01]  /*8ab0*/  F2FP.F16.E4M3.UNPACK_B R87, R87.H1 ;  /* 0x00000057ff57723e */ /* 0x000fe200030006ff */
[----:B------:R-:W-:Y:S01]  /*8ac0*/  FFMA R14, R49, R56, R14 ;  /* 0x00000038310e7223 */ /* 0x000fe2000000000e */
[----:B------:R-:W-:Y:S01]  /*8ad0*/  F2FP.SATFINITE.E4M3.F32.PACK_AB_MERGE_C R10, R11, R10, RZ ;  /* 0x0000000a0b0a723e */ /* 0x000fe200048070ff */
[C---:B------:R-:W-:Y:S01]  /*8ae0*/  FMUL R15, R47.reuse, R15 ;  /* 0x0000000f2f0f7220 */ /* 0x040fe20000400000 */
[--C-:B------:R-:W-:Y:S02]  /*8af0*/  HADD2.F32 R60, -RZ, R83.reuse.H0_H0 ;  /* 0x20000053ff3c7230 */ /* 0x100fe40000004100 */
[----:B------:R-:W-:Y:S01]  /*8b00*/  FMUL R18, R47, R18 ;  /* 0x000000122f127220 */ /* 0x000fe20000400000 */
[----:B------:R-:W-:Y:S02]  /*8b10*/  HADD2.F32 R61, -RZ, R83.H1_H1 ;  /* 0x30000053ff3d7230 */ /* 0x000fe40000004100 */
[----:B------:R-:W-:Y:S01]  /*8b20*/  FFMA R15, R49, R57, R15 ;  /* 0x00000039310f7223 */ /* 0x000fe2000000000f */
[----:B------:R-:W-:Y:S01]  /*8b30*/  IADD3 R45, PT, PT, R45, 0x1, RZ ;  /* 0x000000012d2d7810 */ /* 0x000fe20007ffe0ff */
[C---:B------:R-:W-:Y:S01]  /*8b40*/  FFMA R16, R49.reuse, R58, R16 ;  /* 0x0000003a31107223 */ /* 0x040fe20000000010 */
        /* <DEDUP_REMOVED lines=8> */
[C---:B------:R-:W-:Y:S01]  /*8bd0*/  FFMA R0, R49.reuse, R62, R0 ;  /* 0x0000003e31007223 */ /* 0x040fe20000000000 */
[C---:B------:R-:W-:Y:S01]  /*8be0*/  FFMA R2, R49.reuse, R63, R2 ;  /* 0x0000003f31027223 */ /* 0x040fe20000000002 */
[--C-:B------:R-:W-:Y:S02]  /*8bf0*/  HADD2.F32 R68, -RZ, R85.reuse.H0_H0 ;  /* 0x20000055ff447230 */ /* 0x100fe40000004100 */
[----:B------:R-:W-:Y:S01]  /*8c00*/  FFMA R3, R49, R64, R3 ;  /* 0x0000004031037223 */ /* 0x000fe20000000003 */
[----:B------:R-:W-:Y:S02]  /*8c10*/  HADD2.F32 R69, -RZ, R85.H1_H1 ;  /* 0x30000055ff457230 */ /* 0x000fe40000004100 */
[C---:B------:R-:W-:Y:S01]  /*8c20*/  FMUL R21, R47.reuse, R26 ;  /* 0x0000001a2f157220 */ /* 0x040fe20000400000 */
[----:B------:R-:W-:Y:S01]  /*8c30*/  FMUL R22, R47, R27 ;  /* 0x0000001b2f167220 */ /* 0x000fe20000400000 */
[C---:B------:R-:W-:Y:S01]  /*8c40*/  FFMA R6, R49.reuse, R65, R6 ;  /* 0x0000004131067223 */ /* 0x040fe20000000006 */
[----:B------:R-:W-:Y:S01]  /*8c50*/  FFMA R7, R49, R66, R7 ;  /* 0x0000004231077223 */ /* 0x000fe20000000007 */
[----:B------:R-:W-:Y:S01]  /*8c60*/  FMUL R23, R47, R28 ;  /* 0x0000001c2f177220 */ /* 0x000fe20000400000 */
[C---:B------:R-:W-:Y:S01]  /*8c70*/  FFMA R20, R49.reuse, R67, R20 ;  /* 0x0000004331147223 */ /* 0x040fe20000000014 */
[--C-:B------:R-:W-:Y:S02]  /*8c80*/  HADD2.F32 R72, -RZ, R86.reuse.H0_H0 ;  /* 0x20000056ff487230 */ /* 0x100fe40000004100 */
[C---:B------:R-:W-:Y:S01]  /*8c90*/  FFMA R21, R49.reuse, R68, R21 ;  /* 0x0000004431157223 */ /* 0x040fe20000000015 */
[----:B------:R-:W-:Y:S02]  /*8ca0*/  HADD2.F32 R73, -RZ, R86.H1_H1 ;  /* 0x30000056ff497230 */ /* 0x000fe40000004100 */
[----:B------:R-:W-:Y:S01]  /*8cb0*/  FFMA R22, R49, R69, R22 ;  /* 0x0000004531167223 */ /* 0x000fe20000000016 */
[C---:B------:R-:W-:Y:S01]  /*8cc0*/  FMUL R26, R47.reuse, R31 ;  /* 0x0000001f2f1a7220 */ /* 0x040fe20000400000 */
[----:B------:R-:W-:Y:S01]  /*8cd0*/  FMUL R27, R47, R32 ;  /* 0x000000202f1b7220 */ /* 0x000fe20000400000 */
[----:B------:R-:W-:Y:S01]  /*8ce0*/  FFMA R23, R49, R70, R23 ;  /* 0x0000004631177223 */ /* 0x000fe20000000017 */
[----:B------:R-:W-:Y:S01]  /*8cf0*/  FMUL R28, R47, R33 ;  /* 0x000000212f1c7220 */ /* 0x000fe20000400000 */
[C---:B------:R-:W-:Y:S01]  /*8d00*/  FFMA R24, R49.reuse, R71, R24 ;  /* 0x0000004731187223 */ /* 0x040fe20000000018 */
[--C-:B------:R-:W-:Y:S02]  /*8d10*/  HADD2.F32 R75, -RZ, R87.reuse.H0_H0 ;  /* 0x20000057ff4b7230 */ /* 0x100fe40000004100 */
[C---:B------:R-:W-:Y:S01]  /*8d20*/  FFMA R25, R49.reuse, R72, R25 ;  /* 0x0000004831197223 */ /* 0x040fe20000000019 */
[----:B------:R-:W-:Y:S02]  /*8d30*/  HADD2.F32 R76, -RZ, R87.H1_H1 ;  /* 0x30000057ff4c7230 */ /* 0x000fe40000004100 */
[----:B------:R-:W-:Y:S01]  /*8d40*/  FFMA R26, R49, R73, R26 ;  /* 0x00000049311a7223 */ /* 0x000fe2000000001a */
[----:B------:R-:W-:Y:S01]  /*8d50*/  F2FP.SATFINITE.E4M3.F32.PACK_AB_MERGE_C R14, R15, R14, RZ ;  /* 0x0000000e0f0e723e */ /* 0x000fe200048070ff */
[----:B------:R-:W-:Y:S01]  /*8d60*/  FFMA R27, R49, R48, R27 ;  /* 0x00000030311b7223 */ /* 0x000fe2000000001b */
[----:B------:R-:W-:Y:S01]  /*8d70*/  F2FP.SATFINITE.E4M3.F32.PACK_AB_MERGE_C R18, R19, R18, RZ ;  /* 0x000000121312723e */ /* 0x000fe200048070ff */
[C---:B------:R-:W-:Y:S01]  /*8d80*/  FFMA R28, R49.reuse, R74, R28 ;  /* 0x0000004a311c7223 */ /* 0x040fe2000000001c */
[C---:B------:R-:W-:Y:S01]  /*8d90*/  FFMA R29, R49.reuse, R75, R29 ;  /* 0x0000004b311d7223 */ /* 0x040fe2000000001d */
[----:B------:R-:W-:Y:S01]  /*8da0*/  FFMA R30, R49, R76, R30 ;  /* 0x0000004c311e7223 */ /* 0x000fe2000000001e */
[----:B------:R-:W-:Y:S02]  /*8db0*/  F2FP.SATFINITE.E4M3.F32.PACK_AB_MERGE_C R32, R5, R4, R77 ;  /* 0x000000040520723e */ /* 0x000fe4000480704d */
[----:B------:R-:W-:Y:S02]  /*8dc0*/  F2FP.SATFINITE.E4M3.F32.PACK_AB_MERGE_C R33, R9, R8, R10 ;  /* 0x000000080921723e */ /* 0x000fe4000480700a */
        /* <DEDUP_REMOVED lines=10> */
[----:B------:R-:W-:Y:S05]  /*8e70*/  F2FP.SATFINITE.E4M3.F32.PACK_AB_MERGE_C R7, R28, R27, R29 ;  /* 0x0000001b1c07723e */ /* 0x000fea000480701d */
        /* <DEDUP_REMOVED lines=18> */
.L_x_124:
[----:B------:R-:W-:Y:S05]  /*8fa0*/  BSYNC.RECONVERGENT B0 ;  /* 0x0000000000007941 */ /* 0x000fea0003800200 */
.L_x_123:
[----:B------:R-:W-:Y:S01]  /*8fb0*/  BAR.SYNC.DEFER_BLOCKING 0x1, 0x80 ;  /* 0x0042000000007b1d */ /* 0x000fe20000010000 */
[----:B------:R-:W-:Y:S01]  /*8fc0*/  ISETP.NE.AND P2, PT, R111, RZ, PT ;  /* 0x000000ff6f00720c */ /* 0x000fe20003f45270 */
[----:B------:R-:W-:Y:S01]  /*8fd0*/  IMAD.IADD R14, R43, 0x1, R94 ;  /* 0x000000012b0e7824 */ /* 0x000fe200078e025e */
[----:B------:R-:W-:Y:S01]  /*8fe0*/  ISETP.NE.AND P0, PT, R112, 0x2, PT ;  /* 0x000000027000780c */ /* 0x000fe20003f05270 */
[----:B------:R-:W-:Y:S01]  /*8ff0*/  IMAD.IADD R15, R44, 0x1, R95 ;  /* 0x000000012c0f7824 */ /* 0x000fe200078e025f */
[----:B------:R-:W-:Y:S02]  /*9000*/  ISETP.NE.AND P1, PT, R45, 0x4, PT ;  /* 0x000000042d00780c */ /* 0x000fe40003f25270 */
[----:B------:R-:W-:Y:S02]  /*9010*/  SEL R2, RZ, 0x1, P0 ;  /* 0x00000001ff027807 */ /* 0x000fe40000000000 */
[----:B------:R-:W-:Y:S02]  /*9020*/  SEL R0, RZ, 0x1, P1 ;  /* 0x00000001ff007807 */ /* 0x000fe40000800000 */
[----:B------:R-:W-:Y:S02]  /*9030*/  LOP3.LUT R106, R106, R2, RZ, 0x3c, !PT ;  /* 0x000000026a6a7212 */ /* 0x000fe400078e3cff */
[----:B------:R-:W-:Y:S02]  /*9040*/  LOP3.LUT R107, R107, R0, RZ, 0x3c, !PT ;  /* 0x000000006b6b7212 */ /* 0x000fe400078e3cff */
[----:B------:R-:W-:Y:S02]  /*9050*/  @P2 R2UR UR36, R103 ;  /* 0x00000000672422ca */ /* 0x000fe400000e0000 */
[----:B------:R-:W-:Y:S02]  /*9060*/  SEL R112, R112, RZ, P0 ;  /* 0x000000ff70707207 */ /* 0x000fe40000000000 */
[----:B------:R-:W-:Y:S01]  /*9070*/  SEL R45, R45, RZ, P1 ;  /* 0x000000ff2d2d7207 */ /* 0x000fe20000800000 */
[----:B------:R-:W-:Y:S10]  /*9080*/  @P2 BRA `(.L_x_125) ;  /* 0xffffffbc00382947 */ /* 0x000ff4000383ffff */
[----:B------:R-:W-:Y:S05]  /*9090*/  EXIT ;  /* 0x000000000000794d */ /* 0x000fea0003800000 */
.L_x_19:
[----:B--2---:R2:W1:Y:S02]  /*90a0*/  SYNCS.PHASECHK.TRANS64.TRYWAIT P0, [R2+URZ+0x110], R3 ;  /* 0x00011003020075a7 */ /* 0x00446400080011ff */
[----:B-1----:R-:W-:Y:S05]  /*90b0*/  @!P0 NANOSLEEP.SYNCS 0x989680 ;  /* 0x009896800000895d */ /* 0x002fea0003900000 */
[----:B------:R-:W1:Y:S02]  /*90c0*/  @!P0 SYNCS.PHASECHK.TRANS64 P0, [R2+URZ+0x110], R3 ;  /* 0x00011003020085a7 */ /* 0x000e6400080010ff */
[----:B-1----:R-:W-:Y:S05]  /*90d0*/  @!P0 BRA `(.L_x_19) ;  /* 0xfffffffc00f08947 */ /* 0x002fea000383ffff */
[----:B------:R-:W-:Y:S05]  /*90e0*/  BRA `(.L_x_126) ;  /* 0xffffff8400447947 */ /* 0x000fea000383ffff */
.L_x_22:
[----:B-1----:R-:W-:-:S07]  /*90f0*/  MOV R2, UR33 ;  /* 0x0000002100027c02 */ /* 0x002fce0008000f00 */
.L_x_127:
[----:B-1----:R1:W2:Y:S02]  /*9100*/  SYNCS.PHASECHK.TRANS64.TRYWAIT P0, [R2+URZ+0x28], R4 ;  /* 0x00002804020075a7 */ /* 0x0022a400080011ff */
[----:B--2---:R-:W-:Y:S05]  /*9110*/  @!P0 NANOSLEEP.SYNCS 0x989680 ;  /* 0x009896800000895d */ /* 0x004fea0003900000 */
[----:B------:R-:W2:Y:S02]  /*9120*/  @!P0 SYNCS.PHASECHK.TRANS64 P0, [R2+URZ+0x28], R4 ;  /* 0x00002804020085a7 */ /* 0x000ea400080010ff */
[----:B--2---:R-:W-:Y:S05]  /*9130*/  @!P0 BRA `(.L_x_127) ;  /* 0xfffffffc00f08947 */ /* 0x004fea000383ffff */
[----:B------:R-:W-:Y:S05]  /*9140*/  BRA `(.L_x_21) ;  /* 0xffffff8400947947 */ /* 0x000fea000383ffff */
.L_x_28:
[----:B-1----:R-:W-:-:S07]  /*9150*/  MOV R2, UR17 ;  /* 0x0000001100027c02 */ /* 0x002fce0008000f00 */
.L_x_128:
[----:B-1----:R1:W2:Y:S02]  /*9160*/  SYNCS.PHASECHK.TRANS64.TRYWAIT P0, [R2+URZ+0x28], R4 ;  /* 0x00002804020075a7 */ /* 0x0022a400080011ff */
[----:B--2---:R-:W-:Y:S05]  /*9170*/  @!P0 NANOSLEEP.SYNCS 0x989680 ;  /* 0x009896800000895d */ /* 0x004fea0003900000 */
[----:B------:R-:W2:Y:S02]  /*9180*/  @!P0 SYNCS.PHASECHK.TRANS64 P0, [R2+URZ+0x28], R4 ;  /* 0x00002804020085a7 */ /* 0x000ea400080010ff */
[----:B--2---:R-:W-:Y:S05]  /*9190*/  @!P0 BRA `(.L_x_128) ;  /* 0xfffffffc00f08947 */ /* 0x004fea000383ffff */
[----:B------:R-:W-:Y:S05]  /*91a0*/  BRA `(.L_x_27) ;  /* 0xffffff88003c7947 */ /* 0x000fea000383ffff */
.L_x_32:
[----:B-1----:R1:W2:Y:S02]  /*91b0*/  SYNCS.PHASECHK.TRANS64.TRYWAIT P0, [R2+URZ+0xa0], R3 ;  /* 0x0000a003020075a7 */ /* 0x0022a400080011ff */
[----:B--2---:R-:W-:Y:S05]  /*91c0*/  @!P0 NANOSLEEP.SYNCS 0x989680 ;  /* 0x009896800000895d */ /* 0x004fea0003900000 */
[----:B------:R-:W2:Y:S02]  /*91d0*/  @!P0 SYNCS.PHASECHK.TRANS64 P0, [R2+URZ+0xa0], R3 ;  /* 0x0000a003020085a7 */ /* 0x000ea400080010ff */
[----:B--2---:R-:W-:Y:S05]  /*91e0*/  @!P0 BRA `(.L_x_32) ;  /* 0xfffffffc00f08947 */ /* 0x004fea000383ffff */
[----:B------:R-:W-:Y:S05]  /*91f0*/  BRA `(.L_x_129) ;  /* 0xffffff8800cc7947 */ /* 0x000fea000383ffff */
.L_x_36:
[----:B----4-:R-:W-:-:S07]  /*9200*/  MOV R0, UR5 ;  /* 0x0000000500007c02 */ /* 0x010fce0008000f00 */
.L_x_130:
[----:B-1----:R1:W2:Y:S02]  /*9210*/  SYNCS.PHASECHK.TRANS64.TRYWAIT P0, [R0+URZ], R2 ;  /* 0x00000002000075a7 */ /* 0x0022a400080011ff */
[----:B--2---:R-:W-:Y:S05]  /*9220*/  @!P0 NANOSLEEP.SYNCS 0x989680 ;  /* 0x009896800000895d */ /* 0x004fea0003900000 */
[----:B------:R-:W2:Y:S02]  /*9230*/  @!P0 SYNCS.PHASECHK.TRANS64 P0, [R0+URZ], R2 ;  /* 0x00000002000085a7 */ /* 0x000ea400080010ff */
[----:B--2---:R-:W-:Y:S05]  /*9240*/  @!P0 BRA `(.L_x_130) ;  /* 0xfffffffc00f08947 */ /* 0x004fea000383ffff */
[----:B------:R-:W-:Y:S05]  /*9250*/  BRA `(.L_x_131) ;  /* 0xffffff90003c7947 */ /* 0x000fea000383ffff */
.L_x_37:
[----:B----4-:R-:W-:-:S07]  /*9260*/  MOV R0, UR5 ;  /* 0x0000000500007c02 */ /* 0x010fce0008000f00 */
.L_x_132:
[----:B-1----:R1:W2:Y:S02]  /*9270*/  SYNCS.PHASECHK.TRANS64.TRYWAIT P0, [R0+URZ], R3 ;  /* 0x00000003000075a7 */ /* 0x0022a400080011ff */
[----:B--2---:R-:W-:Y:S05]  /*9280*/  @!P0 NANOSLEEP.SYNCS 0x989680 ;  /* 0x009896800000895d */ /* 0x004fea0003900000 */
[----:B------:R-:W2:Y:S02]  /*9290*/  @!P0 SYNCS.PHASECHK.TRANS64 P0, [R0+URZ], R3 ;  /* 0x00000003000085a7 */ /* 0x000ea400080010ff */
[----:B--2---:R-:W-:Y:S05]  /*92a0*/  @!P0 BRA `(.L_x_132) ;  /* 0xfffffffc00f08947 */ /* 0x004fea000383ffff */
[----:B------:R-:W-:Y:S05]  /*92b0*/  BRA `(.L_x_133) ;  /* 0xffffff9000487947 */ /* 0x000fea000383ffff */
.L_x_38:
[----:B----4-:R-:W-:-:S07]  /*92c0*/  MOV R0, UR5 ;  /* 0x0000000500007c02 */ /* 0x010fce0008000f00 */
.L_x_134:
[----:B-1----:R1:W2:Y:S02]  /*92d0*/  SYNCS.PHASECHK.TRANS64.TRYWAIT P0, [R0+URZ], R3 ;  /* 0x00000003000075a7 */ /* 0x0022a400080011ff */
[----:B--2---:R-:W-:Y:S05]  /*92e0*/  @!P0 NANOSLEEP.SYNCS 0x989680 ;  /* 0x009896800000895d */ /* 0x004fea0003900000 */
[----:B------:R-:W2:Y:S02]  /*92f0*/  @!P0 SYNCS.PHASECHK.TRANS64 P0, [R0+URZ], R3 ;  /* 0x00000003000085a7 */ /* 0x000ea400080010ff */
[----:B--2---:R-:W-:Y:S05]  /*9300*/  @!P0 BRA `(.L_x_134) ;  /* 0xfffffffc00f08947 */ /* 0x004fea000383ffff */
[----:B------:R-:W-:Y:S05]  /*9310*/  BRA `(.L_x_135) ;  /* 0xffffff9000547947 */ /* 0x000fea000383ffff */
.L_x_39:
[----:B----4-:R-:W-:-:S07]  /*9320*/  MOV R0, UR5 ;  /* 0x0000000500007c02 */ /* 0x010fce0008000f00 */
.L_x_136:
[----:B-1----:R1:W2:Y:S02]  /*9330*/  SYNCS.PHASECHK.TRANS64.TRYWAIT P0, [R0+URZ], R3 ;  /* 0x00000003000075a7 */ /* 0x0022a400080011ff */
[----:B--2---:R-:W-:Y:S05]  /*9340*/  @!P0 NANOSLEEP.SYNCS 0x989680 ;  /* 0x009896800000895d */ /* 0x004fea0003900000 */
[----:B------:R-:W2:Y:S02]  /*9350*/  @!P0 SYNCS.PHASECHK.TRANS64 P0, [R0+URZ], R3 ;  /* 0x00000003000085a7 */ /* 0x000ea400080010ff */
[----:B--2---:R-:W-:Y:S05]  /*9360*/  @!P0 BRA `(.L_x_136) ;  /* 0xfffffffc00f08947 */ /* 0x004fea000383ffff */
[----:B------:R-:W-:Y:S05]  /*9370*/  BRA `(.L_x_137) ;  /* 0xffffff9000607947 */ /* 0x000fea000383ffff */
.L_x_42:
[----:B-1----:R1:W2:Y:S02]  /*9380*/  SYNCS.PHASECHK.TRANS64.TRYWAIT P0, [R0+URZ+0x100], R4 ;  /* 0x00010004000075a7 */ /* 0x0022a400080011ff */
[----:B--2---:R-:W-:Y:S05]  /*9390*/  @!P0 NANOSLEEP.SYNCS 0x989680 ;  /* 0x009896800000895d */ /* 0x004fea0003900000 */
[----:B------:R-:W2:Y:S02]  /*93a0*/  @!P0 SYNCS.PHASECHK.TRANS64 P0, [R0+URZ+0x100], R4 ;  /* 0x00010004000085a7 */ /* 0x000ea400080010ff */
[----:B--2---:R-:W-:Y:S05]  /*93b0*/  @!P0 BRA `(.L_x_42) ;  /* 0xfffffffc00f08947 */ /* 0x004fea000383ffff */
[----:B------:R-:W-:Y:S05]  /*93c0*/  BRA `(.L_x_138) ;  /* 0xffffff9000bc7947 */ /* 0x000fea000383ffff */
.L_x_43:
[----:B------:R-:W-:-:S07]  /*93d0*/  MOV R0, UR5 ;  /* 0x0000000500007c02 */ /* 0x000fce0008000f00 */
.L_x_139:
[----:B-1----:R1:W2:Y:S02]  /*93e0*/  SYNCS.PHASECHK.TRANS64.TRYWAIT P0, [R0+URZ+0xb0], R5 ;  /* 0x0000b005000075a7 */ /* 0x0022a400080011ff */
[----:B--2---:R-:W-:Y:S05]  /*93f0*/  @!P0 NANOSLEEP.SYNCS 0x989680 ;  /* 0x009896800000895d */ /* 0x004fea0003900000 */
[----:B------:R-:W2:Y:S02]  /*9400*/  @!P0 SYNCS.PHASECHK.TRANS64 P0, [R0+URZ+0xb0], R5 ;  /* 0x0000b005000085a7 */ /* 0x000ea400080010ff */
[----:B--2---:R-:W-:Y:S05]  /*9410*/  @!P0 BRA `(.L_x_139) ;  /* 0xfffffffc00f08947 */ /* 0x004fea000383ffff */
[----:B------:R-:W-:Y:S05]  /*9420*/  BRA `(.L_x_140) ;  /* 0xffffff9000cc7947 */ /* 0x000fea000383ffff */
.L_x_44:
[----:B-1----:R1:W2:Y:S02]  /*9430*/  SYNCS.PHASECHK.TRANS64.TRYWAIT P1, [R0+URZ+0xa0], R4 ;  /* 0x0000a004000075a7 */ /* 0x0022a400080211ff */
[----:B--2---:R-:W-:Y:S05]  /*9440*/  @!P1 NANOSLEEP.SYNCS 0x989680 ;  /* 0x009896800000995d */ /* 0x004fea0003900000 */
[----:B------:R-:W2:Y:S02]  /*9450*/  @!P1 SYNCS.PHASECHK.TRANS64 P1, [R0+URZ+0xa0], R4 ;  /* 0x0000a004000095a7 */ /* 0x000ea400080210ff */
[----:B--2---:R-:W-:Y:S05]  /*9460*/  @!P1 BRA `(.L_x_44) ;  /* 0xfffffffc00f09947 */ /* 0x004fea000383ffff */
[----:B------:R-:W-:Y:S05]  /*9470*/  BRA `(.L_x_141) ;  /* 0xffffff9000fc7947 */ /* 0x000fea000383ffff */
.L_x_47:
[----:B------:R-:W-:-:S07]  /*9480*/  MOV R0, UR5 ;  /* 0x0000000500007c02 */ /* 0x000fce0008000f00 */
.L_x_142:
[----:B-1----:R1:W2:Y:S02]  /*9490*/  SYNCS.PHASECHK.TRANS64.TRYWAIT P0, [R0+URZ+0xb0], R2 ;  /* 0x0000b002000075a7 */ /* 0x0022a400080011ff */
[----:B--2---:R-:W-:Y:S05]  /*94a0*/  @!P0 NANOSLEEP.SYNCS 0x989680 ;  /* 0x009896800000895d */ /* 0x004fea0003900000 */
[----:B------:R-:W2:Y:S02]  /*94b0*/  @!P0 SYNCS.PHASECHK.TRANS64 P0, [R0+URZ+0xb0], R2 ;  /* 0x0000b002000085a7 */ /* 0x000ea400080010ff */
[----:B--2---:R-:W-:Y:S05]  /*94c0*/  @!P0 BRA `(.L_x_142) ;  /* 0xfffffffc00f08947 */ /* 0x004fea000383ffff */
[----:B------:R-:W-:Y:S05]  /*94d0*/  BRA `(.L_x_46) ;  /* 0xffffff9400507947 */ /* 0x000fea000383ffff */
.L_x_54:
[----:B-1----:R1:W2:Y:S02]  /*94e0*/  SYNCS.PHASECHK.TRANS64.TRYWAIT P1, [R0+URZ+0xa0], R2 ;  /* 0x0000a002000075a7 */ /* 0x0022a400080211ff */
[----:B--2---:R-:W-:Y:S05]  /*94f0*/  @!P1 NANOSLEEP.SYNCS 0x989680 ;  /* 0x009896800000995d */ /* 0x004fea0003900000 */
[----:B------:R-:W2:Y:S02]  /*9500*/  @!P1 SYNCS.PHASECHK.TRANS64 P1, [R0+URZ+0xa0], R2 ;  /* 0x0000a002000095a7 */ /* 0x000ea400080210ff */
[----:B--2---:R-:W-:Y:S05]  /*9510*/  @!P1 BRA `(.L_x_54) ;  /* 0xfffffffc00f09947 */ /* 0x004fea000383ffff */
[----:B------:R-:W-:Y:S05]  /*9520*/  BRA `(.L_x_143) ;  /* 0xffffff9800c07947 */ /* 0x000fea000383ffff */
.L_x_55:
[----:B------:R-:W-:-:S07]  /*9530*/  MOV R2, UR7 ;  /* 0x0000000700027c02 */ /* 0x000fce0008000f00 */
.L_x_144:
[----:B-1----:R1:W2:Y:S02]  /*9540*/  SYNCS.PHASECHK.TRANS64.TRYWAIT P0, [R2+URZ+0xe0], R0 ;  /* 0x0000e000020075a7 */ /* 0x0022a400080011ff */
[----:B--2---:R-:W-:Y:S05]  /*9550*/  @!P0 NANOSLEEP.SYNCS 0x989680 ;  /* 0x009896800000895d */ /* 0x004fea0003900000 */
[----:B------:R-:W2:Y:S02]  /*9560*/  @!P0 SYNCS.PHASECHK.TRANS64 P0, [R2+URZ+0xe0], R0 ;  /* 0x0000e000020085a7 */ /* 0x000ea400080010ff */
[----:B--2---:R-:W-:Y:S05]  /*9570*/  @!P0 BRA `(.L_x_144) ;  /* 0xfffffffc00f08947 */ /* 0x004fea000383ffff */
[----:B------:R-:W-:Y:S05]  /*9580*/  BRA `(.L_x_145) ;  /* 0xffffff9c00107947 */ /* 0x000fea000383ffff */
.L_x_58:
[----:B------:R-:W-:Y:S07]  /*9590*/  MOV R0, UR6 ;  /* 0x0000000600007c02 */ /* 0x000fee0008000f00 */
.L_x_146:
[----:B-1----:R1:W2:Y:S02]  /*95a0*/  SYNCS.PHASECHK.TRANS64.TRYWAIT P0, [R0+URZ], R2 ;  /* 0x00000002000075a7 */ /* 0x0022a400080011ff */
[----:B--2---:R-:W-:Y:S05]  /*95b0*/  @!P0 NANOSLEEP.SYNCS 0x989680 ;  /* 0x009896800000895d */ /* 0x004fea0003900000 */
[----:B------:R-:W2:Y:S02]  /*95c0*/  @!P0 SYNCS.PHASECHK.TRANS64 P0, [R0+URZ], R2 ;  /* 0x00000002000085a7 */ /* 0x000ea400080010ff */
[----:B--2---:R-:W-:Y:S05]  /*95d0*/  @!P0 BRA `(.L_x_146) ;  /* 0xfffffffc00f08947 */ /* 0x004fea000383ffff */
[----:B------:R-:W-:Y:S05]  /*95e0*/  BRA `(.L_x_57) ;  /* 0xffffff9c002c7947 */ /* 0x000fea000383ffff */
.L_x_61:
[----:B------:R-:W-:-:S07]  /*95f0*/  MOV R0, UR6 ;  /* 0x0000000600007c02 */ /* 0x000fce0008000f00 */
.L_x_147:
[----:B--2---:R2:W4:Y:S02]  /*9600*/  SYNCS.PHASECHK.TRANS64.TRYWAIT P0, [R0+URZ], R2 ;  /* 0x00000002000075a7 */ /* 0x00452400080011ff */
[----:B----4-:R-:W-:Y:S05]  /*9610*/  @!P0 NANOSLEEP.SYNCS 0x989680 ;  /* 0x009896800000895d */ /* 0x010fea0003900000 */
[----:B------:R-:W4:Y:S02]  /*9620*/  @!P0 SYNCS.PHASECHK.TRANS64 P0, [R0+URZ], R2 ;  /* 0x00000002000085a7 */ /* 0x000f2400080010ff */
[----:B----4-:R-:W-:Y:S05]  /*9630*/  @!P0 BRA `(.L_x_147) ;  /* 0xfffffffc00f08947 */ /* 0x010fea000383ffff */
[----:B------:R-:W-:Y:S05]  /*9640*/  BRA `(.L_x_148) ;  /* 0xffffffa000087947 */ /* 0x000fea000383ffff */
.L_x_62:
[----:B------:R-:W-:-:S07]  /*9650*/  MOV R0, UR6 ;  /* 0x0000000600007c02 */ /* 0x000fce0008000f00 */
.L_x_149:
[----:B-1----:R1:W2:Y:S02]  /*9660*/  SYNCS.PHASECHK.TRANS64.TRYWAIT P0, [R0+URZ], R3 ;  /* 0x00000003000075a7 */ /* 0x0022a400080011ff */
[----:B--2---:R-:W-:Y:S05]  /*9670*/  @!P0 NANOSLEEP.SYNCS 0x989680 ;  /* 0x009896800000895d */ /* 0x004fea0003900000 */
[----:B------:R-:W2:Y:S02]  /*9680*/  @!P0 SYNCS.PHASECHK.TRANS64 P0, [R0+URZ], R3 ;  /* 0x00000003000085a7 */ /* 0x000ea400080010ff */
[----:B--2---:R-:W-:Y:S05]  /*9690*/  @!P0 BRA `(.L_x_149) ;  /* 0xfffffffc00f08947 */ /* 0x004fea000383ffff */
[----:B------:R-:W-:Y:S05]  /*96a0*/  BRA `(.L_x_150) ;  /* 0xffffffa000147947 */ /* 0x000fea000383ffff */
.L_x_63:
[----:B------:R-:W-:-:S07]  /*96b0*/  MOV R0, UR6 ;  /* 0x0000000600007c02 */ /* 0x000fce0008000f00 */
.L_x_151:
[----:B-1----:R1:W2:Y:S02]  /*96c0*/  SYNCS.PHASECHK.TRANS64.TRYWAIT P0, [R0+URZ], R3 ;  /* 0x00000003000075a7 */ /* 0x0022a400080011ff */
[----:B--2---:R-:W-:Y:S05]  /*96d0*/  @!P0 NANOSLEEP.SYNCS 0x989680 ;  /* 0x009896800000895d */ /* 0x004fea0003900000 */
[----:B------:R-:W2:Y:S02]  /*96e0*/  @!P0 SYNCS.PHASECHK.TRANS64 P0, [R0+URZ], R3 ;  /* 0x00000003000085a7 */ /* 0x000ea400080010ff */
[----:B--2---:R-:W-:Y:S05]  /*96f0*/  @!P0 BRA `(.L_x_151) ;  /* 0xfffffffc00f08947 */ /* 0x004fea000383ffff */
[----:B------:R-:W-:Y:S05]  /*9700*/  BRA `(.L_x_152) ;  /* 0xffffffa000207947 */ /* 0x000fea000383ffff */
.L_x_64:
[----:B-1----:R-:W-:-:S07]  /*9710*/  MOV R0, UR7 ;  /* 0x0000000700007c02 */ /* 0x002fce0008000f00 */
.L_x_153:
[----:B-1----:R1:W2:Y:S02]  /*9720*/  SYNCS.PHASECHK.TRANS64.TRYWAIT P0, [R0+URZ], R2 ;  /* 0x00000002000075a7 */ /* 0x0022a400080011ff */
[----:B--2---:R-:W-:Y:S05]  /*9730*/  @!P0 NANOSLEEP.SYNCS 0x989680 ;  /* 0x009896800000895d */ /* 0x004fea0003900000 */
[----:B------:R-:W2:Y:S02]  /*9740*/  @!P0 SYNCS.PHASECHK.TRANS64 P0, [R0+URZ], R2 ;  /* 0x00000002000085a7 */ /* 0x000ea400080010ff */
[----:B--2---:R-:W-:Y:S05]  /*9750*/  @!P0 BRA `(.L_x_153) ;  /* 0xfffffffc00f08947 */ /* 0x004fea000383ffff */
[----:B------:R-:W-:Y:S05]  /*9760*/  BRA `(.L_x_154) ;  /* 0xffffffa0002c7947 */ /* 0x000fea000383ffff */
.L_x_69:
[----:B--2---:R2:W3:Y:S02]  /*9770*/  SYNCS.PHASECHK.TRANS64.TRYWAIT P0, [R0+URZ+0xa0], R2 ;  /* 0x0000a002000075a7 */ /* 0x0044e400080011ff */
[----:B---3--:R-:W-:Y:S05]  /*9780*/  @!P0 NANOSLEEP.SYNCS 0x989680 ;  /* 0x009896800000895d */ /* 0x008fea0003900000 */
[----:B------:R-:W3:Y:S02]  /*9790*/  @!P0 SYNCS.PHASECHK.TRANS64 P0, [R0+URZ+0xa0], R2 ;  /* 0x0000a002000085a7 */ /* 0x000ee400080010ff */
[----:B---3--:R-:W-:Y:S05]  /*97a0*/  @!P0 BRA `(.L_x_69) ;  /* 0xfffffffc00f08947 */ /* 0x008fea000383ffff */
[----:B------:R-:W-:Y:S05]  /*97b0*/  BRA `(.L_x_155) ;  /* 0xffffffa400387947 */ /* 0x000fea000383ffff */
.L_x_72:
[----:B------:R-:W-:Y:S07]  /*97c0*/  MOV R0, UR7 ;  /* 0x0000000700007c02 */ /* 0x000fee0008000f00 */
.L_x_156:
[----:B--2---:R2:W3:Y:S02]  /*97d0*/  SYNCS.PHASECHK.TRANS64.TRYWAIT P0, [R0+URZ+0x98], R2 ;  /* 0x00009802000075a7 */ /* 0x0044e400080011ff */
[----:B---3--:R-:W-:Y:S05]  /*97e0*/  @!P0 NANOSLEEP.SYNCS 0x989680 ;  /* 0x009896800000895d */ /* 0x008fea0003900000 */
[----:B------:R-:W3:Y:S02]  /*97f0*/  @!P0 SYNCS.PHASECHK.TRANS64 P0, [R0+URZ+0x98], R2 ;  /* 0x00009802000085a7 */ /* 0x000ee400080010ff */
[----:B---3--:R-:W-:Y:S05]  /*9800*/  @!P0 BRA `(.L_x_156) ;  /* 0xfffffffc00f08947 */ /* 0x008fea000383ffff */
[----:B------:R-:W-:Y:S05]  /*9810*/  BRA `(.L_x_71) ;  /* 0xffffffa800187947 */ /* 0x000fea000383ffff */
.L_x_75:
[----:B------:R-:W-:Y:S07]  /*9820*/  MOV R0, UR7 ;  /* 0x0000000700007c02 */ /* 0x000fee0008000f00 */
.L_x_157:
[----:B-1----:R1:W2:Y:S02]  /*9830*/  SYNCS.PHASECHK.TRANS64.TRYWAIT P0, [R0+URZ+0x70], R14 ;  /* 0x0000700e000075a7 */ /* 0x0022a400080011ff */
[----:B--2---:R-:W-:Y:S05]  /*9840*/  @!P0 NANOSLEEP.SYNCS 0x989680 ;  /* 0x009896800000895d */ /* 0x004fea0003900000 */
[----:B------:R-:W2:Y:S02]  /*9850*/  @!P0 SYNCS.PHASECHK.TRANS64 P0, [R0+URZ+0x70], R14 ;  /* 0x0000700e000085a7 */ /* 0x000ea400080010ff */
[----:B--2---:R-:W-:Y:S05]  /*9860*/  @!P0 BRA `(.L_x_157) ;  /* 0xfffffffc00f08947 */ /* 0x004fea000383ffff */
[----:B------:R-:W-:Y:S05]  /*9870*/  BRA `(.L_x_158) ;  /* 0xffffffa800907947 */ /* 0x000fea000383ffff */
.L_x_76:
[----:B------:R-:W-:Y:S07]  /*9880*/  MOV R0, UR7 ;  /* 0x0000000700007c02 */ /* 0x000fee0008000f00 */
.L_x_159:
[----:B-1----:R1:W2:Y:S02]  /*9890*/  SYNCS.PHASECHK.TRANS64.TRYWAIT P0, [R0+URZ+0x78], R14 ;  /* 0x0000780e000075a7 */ /* 0x0022a400080011ff */
[----:B--2---:R-:W-:Y:S05]  /*98a0*/  @!P0 NANOSLEEP.SYNCS 0x989680 ;  /* 0x009896800000895d */ /* 0x004fea0003900000 */
[----:B------:R-:W2:Y:S02]  /*98b0*/  @!P0 SYNCS.PHASECHK.TRANS64 P0, [R0+URZ+0x78], R14 ;  /* 0x0000780e000085a7 */ /* 0x000ea400080010ff */
[----:B--2---:R-:W-:Y:S05]  /*98c0*/  @!P0 BRA `(.L_x_159) ;  /* 0xfffffffc00f08947 */ /* 0x004fea000383ffff */
[----:B------:R-:W-:Y:S05]  /*98d0*/  BRA `(.L_x_160) ;  /* 0xffffffa800c87947 */ /* 0x000fea000383ffff */
.L_x_77:
[----:B------:R-:W-:Y:S07]  /*98e0*/  MOV R0, UR7 ;  /* 0x0000000700007c02 */ /* 0x000fee0008000f00 */
.L_x_161:
[----:B-1----:R1:W2:Y:S02]  /*98f0*/  SYNCS.PHASECHK.TRANS64.TRYWAIT P0, [R0+URZ+0x80], R14 ;  /* 0x0000800e000075a7 */ /* 0x0022a400080011ff */
[----:B--2---:R-:W-:Y:S05]  /*9900*/  @!P0 NANOSLEEP.SYNCS 0x989680 ;  /* 0x009896800000895d */ /* 0x004fea0003900000 */
[----:B------:R-:W2:Y:S02]  /*9910*/  @!P0 SYNCS.PHASECHK.TRANS64 P0, [R0+URZ+0x80], R14 ;  /* 0x0000800e000085a7 */ /* 0x000ea400080010ff */
[----:B--2---:R-:W-:Y:S05]  /*9920*/  @!P0 BRA `(.L_x_161) ;  /* 0xfffffffc00f08947 */ /* 0x004fea000383ffff */
[----:B------:R-:W-:Y:S05]  /*9930*/  BRA `(.L_x_162) ;  /* 0xffffffac000c7947 */ /* 0x000fea000383ffff */
.L_x_78:
[----:B------:R-:W-:Y:S07]  /*9940*/  MOV R0, UR7 ;  /* 0x0000000700007c02 */ /* 0x000fee0008000f00 */
.L_x_163:
[----:B-1----:R1:W2:Y:S02]  /*9950*/  SYNCS.PHASECHK.TRANS64.TRYWAIT P0, [R0+URZ+0x88], R14 ;  /* 0x0000880e000075a7 */ /* 0x0022a400080011ff */
[----:B--2---:R-:W-:Y:S05]  /*9960*/  @!P0 NANOSLEEP.SYNCS 0x989680 ;  /* 0x009896800000895d */ /* 0x004fea0003900000 */
[----:B------:R-:W2:Y:S02]  /*9970*/  @!P0 SYNCS.PHASECHK.TRANS64 P0, [R0+URZ+0x88], R14 ;  /* 0x0000880e000085a7 */ /* 0x000ea400080010ff */
[----:B--2---:R-:W-:Y:S05]  /*9980*/  @!P0 BRA `(.L_x_163) ;  /* 0xfffffffc00f08947 */ /* 0x004fea000383ffff */
[----:B------:R-:W-:Y:S05]  /*9990*/  BRA `(.L_x_164) ;  /* 0xffffffac00907947 */ /* 0x000fea000383ffff */
.L_x_80:
[----:B------:R-:W-:-:S07]  /*99a0*/  MOV R0, UR7 ;  /* 0x0000000700007c02 */ /* 0x000fce0008000f00 */
.L_x_165:
[----:B-1----:R1:W3:Y:S02]  /*99b0*/  SYNCS.PHASECHK.TRANS64.TRYWAIT P0, [R0+URZ+0x70], R2 ;  /* 0x00007002000075a7 */ /* 0x0022e400080011ff */
[----:B---3--:R-:W-:Y:S05]  /*99c0*/  @!P0 NANOSLEEP.SYNCS 0x989680 ;  /* 0x009896800000895d */ /* 0x008fea0003900000 */
[----:B------:R-:W3:Y:S02]  /*99d0*/  @!P0 SYNCS.PHASECHK.TRANS64 P0, [R0+URZ+0x70], R2 ;  /* 0x00007002000085a7 */ /* 0x000ee400080010ff */
[----:B---3--:R-:W-:Y:S05]  /*99e0*/  @!P0 BRA `(.L_x_165) ;  /* 0xfffffffc00f08947 */ /* 0x008fea000383ffff */
[----:B------:R-:W-:Y:S05]  /*99f0*/  BRA `(.L_x_166) ;  /* 0xffffffb000007947 */ /* 0x000fea000383ffff */
.L_x_81:
[----:B-1----:R-:W-:-:S07]  /*9a00*/  MOV R0, UR7 ;  /* 0x0000000700007c02 */ /* 0x002fce0008000f00 */
.L_x_167:
[----:B-1----:R1:W3:Y:S02]  /*9a10*/  SYNCS.PHASECHK.TRANS64.TRYWAIT P0, [R0+URZ+0x78], R2 ;  /* 0x00007802000075a7 */ /* 0x0022e400080011ff */
[----:B---3--:R-:W-:Y:S05]  /*9a20*/  @!P0 NANOSLEEP.SYNCS 0x989680 ;  /* 0x009896800000895d */ /* 0x008fea0003900000 */
[----:B------:R-:W3:Y:S02]  /*9a30*/  @!P0 SYNCS.PHASECHK.TRANS64 P0, [R0+URZ+0x78], R2 ;  /* 0x00007802000085a7 */ /* 0x000ee400080010ff */
[----:B---3--:R-:W-:Y:S05]  /*9a40*/  @!P0 BRA `(.L_x_167) ;  /* 0xfffffffc00f08947 */ /* 0x008fea000383ffff */
[----:B------:R-:W-:Y:S05]  /*9a50*/  BRA `(.L_x_168) ;  /* 0xffffffac00f07947 */ /* 0x000fea000383ffff */
.L_x_82:
[----:B-1----:R-:W-:-:S07]  /*9a60*/  MOV R0, UR7 ;  /* 0x0000000700007c02 */ /* 0x002fce0008000f00 */
.L_x_169:
[----:B-1----:R1:W3:Y:S02]  /*9a70*/  SYNCS.PHASECHK.TRANS64.TRYWAIT P0, [R0+URZ+0x80], R2 ;  /* 0x00008002000075a7 */ /* 0x0022e400080011ff */
[----:B---3--:R-:W-:Y:S05]  /*9a80*/  @!P0 NANOSLEEP.SYNCS 0x989680 ;  /* 0x009896800000895d */ /* 0x008fea0003900000 */
[----:B------:R-:W3:Y:S02]  /*9a90*/  @!P0 SYNCS.PHASECHK.TRANS64 P0, [R0+URZ+0x80], R2 ;  /* 0x00008002000085a7 */ /* 0x000ee400080010ff */
[----:B---3--:R-:W-:Y:S05]  /*9aa0*/  @!P0 BRA `(.L_x_169) ;  /* 0xfffffffc00f08947 */ /* 0x008fea000383ffff */
[----:B------:R-:W-:Y:S05]  /*9ab0*/  BRA `(.L_x_170) ;  /* 0xffffffac00e07947 */ /* 0x000fea000383ffff */
.L_x_84:
[----:B--2---:R2:W4:Y:S02]  /*9ac0*/  SYNCS.PHASECHK.TRANS64.TRYWAIT P0, [R0+URZ+0xa0], R2 ;  /* 0x0000a002000075a7 */ /* 0x00452400080011ff */
[----:B----4-:R-:W-:Y:S05]  /*9ad0*/  @!P0 NANOSLEEP.SYNCS 0x989680 ;  /* 0x009896800000895d */ /* 0x010fea0003900000 */
[----:B------:R-:W4:Y:S02]  /*9ae0*/  @!P0 SYNCS.PHASECHK.TRANS64 P0, [R0+URZ+0xa0], R2 ;  /* 0x0000a002000085a7 */ /* 0x000f2400080010ff */
[----:B----4-:R-:W-:Y:S05]  /*9af0*/  @!P0 BRA `(.L_x_84) ;  /* 0xfffffffc00f08947 */ /* 0x010fea000383ffff */
[----:B------:R-:W-:Y:S05]  /*9b00*/  BRA `(.L_x_171) ;  /* 0xffffffb000ac7947 */ /* 0x000fea000383ffff */
.L_x_95:
[----:B-1----:R1:W3:Y:S02]  /*9b10*/  SYNCS.PHASECHK.TRANS64.TRYWAIT P1, [R2+URZ+0x50], R0 ;  /* 0x00005000020075a7 */ /* 0x0022e400080211ff */
[----:B---3--:R-:W-:Y:S05]  /*9b20*/  @!P1 NANOSLEEP.SYNCS 0x989680 ;  /* 0x009896800000995d */ /* 0x008fea0003900000 */
[----:B------:R-:W3:Y:S02]  /*9b30*/  @!P1 SYNCS.PHASECHK.TRANS64 P1, [R2+URZ+0x50], R0 ;  /* 0x00005000020095a7 */ /* 0x000ee400080210ff */
[----:B---3--:R-:W-:Y:S05]  /*9b40*/  @!P1 BRA `(.L_x_95) ;  /* 0xfffffffc00f09947 */ /* 0x008fea000383ffff */
[----:B------:R-:W-:Y:S05]  /*9b50*/  BRA `(.L_x_94) ;  /* 0xffffffbc00c47947 */ /* 0x000fea000383ffff */
.L_x_97:
[----:B-1----:R1:W2:Y:S02]  /*9b60*/  SYNCS.PHASECHK.TRANS64.TRYWAIT P0, [R113+URZ+0xc0], R3 ;  /* 0x0000c003710075a7 */ /* 0x0022a400080011ff */
[----:B--2---:R-:W-:Y:S05]  /*9b70*/  @!P0 NANOSLEEP.SYNCS 0x989680 ;  /* 0x009896800000895d */ /* 0x004fea0003900000 */
[----:B------:R-:W2:Y:S02]  /*9b80*/  @!P0 SYNCS.PHASECHK.TRANS64 P0, [R113+URZ+0xc0], R3 ;  /* 0x0000c003710085a7 */ /* 0x000ea400080010ff */
[----:B--2---:R-:W-:Y:S05]  /*9b90*/  @!P0 BRA `(.L_x_97) ;  /* 0xfffffffc00f08947 */ /* 0x004fea000383ffff */
[----:B------:R-:W-:Y:S05]  /*9ba0*/  BRA `(.L_x_96) ;  /* 0xffffffc000187947 */ /* 0x000fea000383ffff */
.L_x_105:
[----:B--2---:R2:W3:Y:S02]  /*9bb0*/  SYNCS.PHASECHK.TRANS64.TRYWAIT P0, [R0+URZ+0x50], R3 ;  /* 0x00005003000075a7 */ /* 0x0044e400080011ff */
[----:B---3--:R-:W-:Y:S05]  /*9bc0*/  @!P0 NANOSLEEP.SYNCS 0x989680 ;  /* 0x009896800000895d */ /* 0x008fea0003900000 */
[----:B------:R-:W3:Y:S02]  /*9bd0*/  @!P0 SYNCS.PHASECHK.TRANS64 P0, [R0+URZ+0x50], R3 ;  /* 0x00005003000085a7 */ /* 0x000ee400080010ff */
[----:B---3--:R-:W-:Y:S05]  /*9be0*/  @!P0 BRA `(.L_x_105) ;  /* 0xfffffffc00f08947 */ /* 0x008fea000383ffff */
[----:B------:R-:W-:Y:S05]  /*9bf0*/  BRA `(.L_x_104) ;  /* 0xffffffcc00087947 */ /* 0x000fea000383ffff */
.L_x_113:
[----:B--2---:R2:W3:Y:S02]  /*9c00*/  SYNCS.PHASECHK.TRANS64.TRYWAIT P0, [R0+URZ+0x50], R4 ;  /* 0x00005004000075a7 */ /* 0x0044e400080011ff */
[----:B---3--:R-:W-:Y:S05]  /*9c10*/  @!P0 NANOSLEEP.SYNCS 0x989680 ;  /* 0x009896800000895d */ /* 0x008fea0003900000 */
[----:B------:R-:W3:Y:S02]  /*9c20*/  @!P0 SYNCS.PHASECHK.TRANS64 P0, [R0+URZ+0x50], R4 ;  /* 0x00005004000085a7 */ /* 0x000ee400080010ff */
[----:B---3--:R-:W-:Y:S05]  /*9c30*/  @!P0 BRA `(.L_x_113) ;  /* 0xfffffffc00f08947 */ /* 0x008fea000383ffff */
[----:B------:R-:W-:Y:S05]  /*9c40*/  BRA `(.L_x_112) ;  /* 0xffffffd8004c7947 */ /* 0x000fea000383ffff */
.L_x_121:
[----:B--2---:R2:W3:Y:S02]  /*9c50*/  SYNCS.PHASECHK.TRANS64.TRYWAIT P0, [R0+URZ+0x50], R4 ;  /* 0x00005004000075a7 */ /* 0x0044e400080011ff */
[----:B---3--:R-:W-:Y:S05]  /*9c60*/  @!P0 NANOSLEEP.SYNCS 0x989680 ;  /* 0x009896800000895d */ /* 0x008fea0003900000 */
[----:B------:R-:W3:Y:S02]  /*9c70*/  @!P0 SYNCS.PHASECHK.TRANS64 P0, [R0+URZ+0x50], R4 ;  /* 0x00005004000085a7 */ /* 0x000ee400080010ff */
[----:B---3--:R-:W-:Y:S05]  /*9c80*/  @!P0 BRA `(.L_x_121) ;  /* 0xfffffffc00f08947 */ /* 0x008fea000383ffff */
[----:B------:R-:W-:Y:S05]  /*9c90*/  BRA `(.L_x_120) ;  /* 0xffffffe4009c7947 */ /* 0x000fea000383ffff */
        .weak           $__internal_0_$__cuda_sm10x_tcgen05_guardrail_trap_col_being_dealloced_not_returned_by_alloc
        .type           $__internal_0_$__cuda_sm10x_tcgen05_guardrail_trap_col_being_dealloced_not_returned_by_alloc,@function
        .size           $__internal_0_$__cuda_sm10x_tcgen05_guardrail_trap_col_being_dealloced_not_returned_by_alloc,($__internal_1_$__cuda_sm10x_tcgen05_guardrail_trap_phase_invalid_during_alloc - $__internal_0_$__cuda_sm10x_tcgen05_guardrail_trap_col_being_dealloced_not_returned_by_alloc)
$__internal_0_$__cuda_sm10x_tcgen05_guardrail_trap_col_being_dealloced_not_returned_by_alloc:
[----:B------:R-:W-:Y:S05]  /*9ca0*/  BPT.TRAP 0x1 ;  /* 0x000000040000795c */ /* 0x000fea0000300000 */
[----:B------:R-:W-:-:S04]  /*9cb0*/  HFMA2 R3, -RZ, RZ, 0, 0 ;  /* 0x00000000ff037431 */ /* 0x000fc800000001ff */
[----:B------:R-:W-:Y:S05]  /*9cc0*/  RET.REL.NODEC R2 `(_ZN7cutlass13device_kernelINS_4gemm6kernel13GemmUniversalIN4cute5tupleIJiiiiEEENS1_10collective13CollectiveMmaINS1_35MainloopSm100TmaUmmaWarpSpecializedILi5ELi2ELi4ENS5_IJNS4_1CILi1EEESB_SB_EEEEENS5_IJNSA_ILi64EEENSA_ILi256EEENSA_ILi128EEEEEENS_12float_e4m3_tENS5_IJlSB_lEEESI_SJ_NS4_8TiledMMAINS4_8MMA_AtomIJNS4_10MMA_TraitsINS4_19SM100_MMA_F8F6F4_SSEJSI_SI_fSE_SF_NS4_17integral_constantINS4_4UMMA5MajorELSQ_0EEESR_NSO_INSP_7ScaleInELSS_0EEEST_EEEEEENS4_6LayoutISC_NS5_IJNSA_ILi0EEESX_SX_EEEEENS5_IJNS4_10UnderscoreES10_S10_EEEEENS4_13SM90_TMA_LOADENS4_14ComposedLayoutINS4_7SwizzleILi3ELi4ELi3EEENS4_18smem_ptr_flag_bitsILi8EEENSW_INS5_IJNSA_ILi8EEESG_EEENS5_IJSG_SB_EEEEEEEvNS4_8identityES13_S1D_vS1E_EENS_8epilogue10collective18CollectiveEpilogueINS1G_23Sm100TmaWarpSpecializedILi4ELi2ELi32ELb0ELb0EEEJSH_NS5_IJNSW_ISE_SB_EES1L_EEESI_SJ_SI_SJ_NS1G_6fusion15FusionCallbacksIS1K_NS1N_17LinearCombinationISI_fSI_fLNS_15FloatRoundStyleE2EEESH_S1M_JEEENS4_5SM1004TMEM4LOAD26SM100_TMEM_LOAD_16dp32b32xES13_NS14_INS15_ILi2ELi4ELi3EEES18_NSW_INS5_IJS19_SE_EEENS5_IJSE_SB_EEEEEEENS4_39AutoVectorizingCopyWithAssumedAlignmentILi128EEENS4_14SM90_TMA_STOREES21_S23_S23_EEEvvEEEEvNT_6ParamsE) ;  /* 0xffffff6002cc7950 */ /* 0x000fea0003c3ffff */
        .weak           $__internal_1_$__cuda_sm10x_tcgen05_guardrail_trap_phase_invalid_during_alloc
        .type           $__internal_1_$__cuda_sm10x_tcgen05_guardrail_trap_phase_invalid_during_alloc,@function
        .size           $__internal_1_$__cuda_sm10x_tcgen05_guardrail_trap_phase_invalid_during_alloc,($__internal_2_$__cuda_sm10x_tcgen05_guardrail_trap_unallocated_columns_being_dealloced - $__internal_1_$__cuda_sm10x_tcgen05_guardrail_trap_phase_invalid_during_alloc)
$__internal_1_$__cuda_sm10x_tcgen05_guardrail_trap_phase_invalid_during_alloc:
[----:B------:R-:W-:Y:S05]  /*9cd0*/  BPT.TRAP 0x1 ;  /* 0x000000040000795c */ /* 0x000fea0000300000 */
[----:B------:R-:W-:-:S04]  /*9ce0*/  MOV R3, 0x0 ;  /* 0x0000000000037802 */ /* 0x000fc80000000f00 */
[----:B------:R-:W-:Y:S05]  /*9cf0*/  RET.REL.NODEC R2 `(_ZN7cutlass13device_kernelINS_4gemm6kernel13GemmUniversalIN4cute5tupleIJiiiiEEENS1_10collective13CollectiveMmaINS1_35MainloopSm100TmaUmmaWarpSpecializedILi5ELi2ELi4ENS5_IJNS4_1CILi1EEESB_SB_EEEEENS5_IJNSA_ILi64EEENSA_ILi256EEENSA_ILi128EEEEEENS_12float_e4m3_tENS5_IJlSB_lEEESI_SJ_NS4_8TiledMMAINS4_8MMA_AtomIJNS4_10MMA_TraitsINS4_19SM100_MMA_F8F6F4_SSEJSI_SI_fSE_SF_NS4_17integral_constantINS4_4UMMA5MajorELSQ_0EEESR_NSO_INSP_7ScaleInELSS_0EEEST_EEEEEENS4_6LayoutISC_NS5_IJNSA_ILi0EEESX_SX_EEEEENS5_IJNS4_10UnderscoreES10_S10_EEEEENS4_13SM90_TMA_LOADENS4_14ComposedLayoutINS4_7SwizzleILi3ELi4ELi3EEENS4_18smem_ptr_flag_bitsILi8EEENSW_INS5_IJNSA_ILi8EEESG_EEENS5_IJSG_SB_EEEEEEEvNS4_8identityES13_S1D_vS1E_EENS_8epilogue10collective18CollectiveEpilogueINS1G_23Sm100TmaWarpSpecializedILi4ELi2ELi32ELb0ELb0EEEJSH_NS5_IJNSW_ISE_SB_EES1L_EEESI_SJ_SI_SJ_NS1G_6fusion15FusionCallbacksIS1K_NS1N_17LinearCombinationISI_fSI_fLNS_15FloatRoundStyleE2EEESH_S1M_JEEENS4_5SM1004TMEM4LOAD26SM100_TMEM_LOAD_16dp32b32xES13_NS14_INS15_ILi2ELi4ELi3EEES18_NSW_INS5_IJS19_SE_EEENS5_IJSE_SB_EEEEEEENS4_39AutoVectorizingCopyWithAssumedAlignmentILi128EEENS4_14SM90_TMA_STOREES21_S23_S23_EEEvvEEEEvNT_6ParamsE) ;  /* 0xffffff6002c07950 */ /* 0x000fea0003c3ffff */
        .weak           $__internal_2_$__cuda_sm10x_tcgen05_guardrail_trap_unallocated_columns_being_dealloced
        .type           $__internal_2_$__cuda_sm10x_tcgen05_guardrail_trap_unallocated_columns_being_dealloced,@function
        .size           $__internal_2_$__cuda_sm10x_tcgen05_guardrail_trap_unallocated_columns_being_dealloced,(.L_x_173 - $__internal_2_$__cuda_sm10x_tcgen05_guardrail_trap_unallocated_columns_being_dealloced)
$__internal_2_$__cuda_sm10x_tcgen05_guardrail_trap_unallocated_columns_being_dealloced:
[----:B------:R-:W-:Y:S05]  /*9d00*/  BPT.TRAP 0x1 ;  /* 0x000000040000795c */ /* 0x000fea0000300000 */
[----:B------:R-:W-:-:S04]  /*9d10*/  HFMA2 R3, -RZ, RZ, 0, 0 ;  /* 0x00000000ff037431 */ /* 0x000fc800000001ff */
[----:B------:R-:W-:Y:S05]  /*9d20*/  RET.REL.NODEC R2 `(_ZN7cutlass13device_kernelINS_4gemm6kernel13GemmUniversalIN4cute5tupleIJiiiiEEENS1_10collective13CollectiveMmaINS1_35MainloopSm100TmaUmmaWarpSpecializedILi5ELi2ELi4ENS5_IJNS4_1CILi1EEESB_SB_EEEEENS5_IJNSA_ILi64EEENSA_ILi256EEENSA_ILi128EEEEEENS_12float_e4m3_tENS5_IJlSB_lEEESI_SJ_NS4_8TiledMMAINS4_8MMA_AtomIJNS4_10MMA_TraitsINS4_19SM100_MMA_F8F6F4_SSEJSI_SI_fSE_SF_NS4_17integral_constantINS4_4UMMA5MajorELSQ_0EEESR_NSO_INSP_7ScaleInELSS_0EEEST_EEEEEENS4_6LayoutISC_NS5_IJNSA_ILi0EEESX_SX_EEEEENS5_IJNS4_10UnderscoreES10_S10_EEEEENS4_13SM90_TMA_LOADENS4_14ComposedLayoutINS4_7SwizzleILi3ELi4ELi3EEENS4_18smem_ptr_flag_bitsILi8EEENSW_INS5_IJNSA_ILi8EEESG_EEENS5_IJSG_SB_EEEEEEEvNS4_8identityES13_S1D_vS1E_EENS_8epilogue10collective18CollectiveEpilogueINS1G_23Sm100TmaWarpSpecializedILi4ELi2ELi32ELb0ELb0EEEJSH_NS5_IJNSW_ISE_SB_EES1L_EEESI_SJ_SI_SJ_NS1G_6fusion15FusionCallbacksIS1K_NS1N_17LinearCombinationISI_fSI_fLNS_15FloatRoundStyleE2EEESH_S1M_JEEENS4_5SM1004TMEM4LOAD26SM100_TMEM_LOAD_16dp32b32xES13_NS14_INS15_ILi2ELi4ELi3EEES18_NSW_INS5_IJS19_SE_EEENS5_IJSE_SB_EEEEEEENS4_39AutoVectorizingCopyWithAssumedAlignmentILi128EEENS4_14SM90_TMA_STOREES21_S23_S23_EEEvvEEEEvNT_6ParamsE) ;  /* 0xffffff6002b47950 */ /* 0x000fea0003c3ffff */
.L_x_172:
[----:B------:R-:W-:-:S00]  /*9d30*/  BRA `(.L_x_172) ;  /* 0xfffffffc00fc7947 */ /* 0x000fc0000383ffff */
[----:B------:R-:W-:-:S00]  /*9d40*/  NOP ;  /* 0x0000000000007918 */ /* 0x000fc00000000000 */
        /* <DEDUP_REMOVED lines=11> */
.L_x_173:


//--------------------- .nv.global.init           --------------------------
	.section	.nv.global.init,"aw",@progbits
.nv.global.init:
	.type		$str$27,@object
	.size		$str$27,($str$28 - $str$27)
$str$27:
        /*0000*/ 	.byte	0x28, 0x61, 0x64, 0x64, 0x72, 0x65, 0x73, 0x73, 0x20, 0x26, 0x20, 0x6d, 0x61, 0x73, 0x6b, 0x29
        /*0010*/ 	.byte	0x20, 0x3d, 0x3d, 0x20, 0x30, 0x00
	.type		$str$28,@object
	.size		$str$28,($str$26 - $str$28)
$str$28:
        /*0016*/ 	.byte	0x2f, 0x74, 0x6d, 0x70, 0x2f, 0x63, 0x75, 0x74, 0x6c, 0x61, 0x73, 0x73, 0x5f, 0x73, 0x77, 0x65
        /*0026*/ 	.byte	0x65, 0x70, 0x5f, 0x73, 0x72, 0x63, 0x2f, 0x69, 0x6e, 0x63, 0x6c, 0x75, 0x64, 0x65, 0x2f, 0x63
        /*0036*/ 	.byte	0x75, 0x74, 0x65, 0x2f, 0x70, 0x6f, 0x69, 0x6e, 0x74, 0x65, 0x72, 0x5f, 0x66, 0x6c, 0x61, 0x67
        /*0046*/ 	.byte	0x67, 0x65, 0x64, 0x2e, 0x68, 0x70, 0x70, 0x00
	.type		$str$26,@object
	.size		$str$26,($str$25 - $str$26)
$str$26:
        /*004e*/ 	.byte	0x2f, 0x74, 0x6d, 0x70, 0x2f, 0x63, 0x75, 0x74, 0x6c, 0x61, 0x73, 0x73, 0x5f, 0x73, 0x77, 0x65
        /*005e*/ 	.byte	0x65, 0x70, 0x5f, 0x73, 0x72, 0x63, 0x2f, 0x69, 0x6e, 0x63, 0x6c, 0x75, 0x64, 0x65, 0x2f, 0x63
        /*006e*/ 	.byte	0x75, 0x74, 0x65, 0x2f, 0x61, 0x74, 0x6f, 0x6d, 0x2f, 0x63, 0x6f, 0x70, 0x79, 0x5f, 0x74, 0x72
        /*007e*/ 	.byte	0x61, 0x69, 0x74, 0x73, 0x5f, 0x73, 0x6d, 0x31, 0x30, 0x30, 0x2e, 0x68, 0x70, 0x70, 0x00
	.type		$str$25,@object
	.size		$str$25,(__unnamed_1 - $str$25)
$str$25:
        /*008d*/ 	.byte	0x28, 0x28, 0x75, 0x69, 0x6e, 0x74, 0x33, 0x32, 0x5f, 0x74, 0x28, 0x74, 0x68, 0x72, 0x65, 0x61
        /*009d*/ 	.byte	0x64, 0x49, 0x64, 0x78, 0x2e, 0x78, 0x29, 0x20, 0x2f, 0x20, 0x33, 0x32, 0x29, 0x20, 0x25, 0x20
        /*00ad*/ 	.byte	0x34, 0x29, 0x20, 0x3d, 0x3d, 0x20, 0x28, 0x28, 0x28, 0x74, 0x6d, 0x65, 0x6d, 0x5f, 0x61, 0x64
        /*00bd*/ 	.byte	0x64, 0x72, 0x20, 0x3e, 0x3e, 0x20, 0x31, 0x36, 0x29, 0x20, 0x2f, 0x20, 0x33, 0x32, 0x29, 0x20
        /*00cd*/ 	.byte	0x25, 0x20, 0x34, 0x29, 0x00
	.type		__unnamed_1,@object
	.size		__unnamed_1,(__unnamed_2 - __unnamed_1)
__unnamed_1:
        /*00d2*/ 	.byte	0x61, 0x75, 0x74, 0x6f, 0x20, 0x63, 0x75, 0x74, 0x65, 0x3a, 0x3a, 0x61, 0x73, 0x5f, 0x70, 0x6f
        /* <DEDUP_REMOVED lines=24> */
        /*0262*/ 	.byte	0x3c, 0x34, 0x30, 0x39, 0x36, 0x3e, 0x3e, 0x3e, 0x3e, 0x5d, 0x00
	.type		__unnamed_2,@object
	.size		__unnamed_2,(__unnamed_3 - __unnamed_2)
__unnamed_2:
        /* <DEDUP_REMOVED lines=26> */
	.type		__unnamed_3,@object
	.size		__unnamed_3,(.L_3 - __unnamed_3)
__unnamed_3:
        /* <DEDUP_REMOVED lines=40> */
        /*0688*/ 	.byte	0x74, 0x65, 0x3a, 0x3a, 0x43, 0x3c, 0x30, 0x3e, 0x3e, 0x3e, 0x3e, 0x5d, 0x00
.L_3:


//--------------------- .nv.shared._ZN7cutlass13device_kernelINS_4gemm6kernel13GemmUniversalIN4cute5tupleIJiiiiEEENS1_10collective13CollectiveMmaINS1_35MainloopSm100TmaUmmaWarpSpecializedILi5ELi2ELi4ENS5_IJNS4_1CILi1EEESB_SB_EEEEENS5_IJNSA_ILi64EEENSA_ILi256EEENSA_ILi128EEEEEENS_12float_e4m3_tENS5_IJlSB_lEEESI_SJ_NS4_8TiledMMAINS4_8MMA_AtomIJNS4_10MMA_TraitsINS4_19SM100_MMA_F8F6F4_SSEJSI_SI_fSE_SF_NS4_17integral_constantINS4_4UMMA5MajorELSQ_0EEESR_NSO_INSP_7ScaleInELSS_0EEEST_EEEEEENS4_6LayoutISC_NS5_IJNSA_ILi0EEESX_SX_EEEEENS5_IJNS4_10UnderscoreES10_S10_EEEEENS4_13SM90_TMA_LOADENS4_14ComposedLayoutINS4_7SwizzleILi3ELi4ELi3EEENS4_18smem_ptr_flag_bitsILi8EEENSW_INS5_IJNSA_ILi8EEESG_EEENS5_IJSG_SB_EEEEEEEvNS4_8identityES13_S1D_vS1E_EENS_8epilogue10collective18CollectiveEpilogueINS1G_23Sm100TmaWarpSpecializedILi4ELi2ELi32ELb0ELb0EEEJSH_NS5_IJNSW_ISE_SB_EES1L_EEESI_SJ_SI_SJ_NS1G_6fusion15FusionCallbacksIS1K_NS1N_17LinearCombinationISI_fSI_fLNS_15FloatRoundStyleE2EEESH_S1M_JEEENS4_5SM1004TMEM4LOAD26SM100_TMEM_LOAD_16dp32b32xES13_NS14_INS15_ILi2ELi4ELi3EEES18_NSW_INS5_IJS19_SE_EEENS5_IJSE_SB_EEEEEEENS4_39AutoVectorizingCopyWithAssumedAlignmentILi128EEENS4_14SM90_TMA_STOREES21_S23_S23_EEEvvEEEEvNT_6ParamsE --------------------------
	.section	.nv.shared._ZN7cutlass13device_kernelINS_4gemm6kernel13GemmUniversalIN4cute5tupleIJiiiiEEENS1_10collective13CollectiveMmaINS1_35MainloopSm100TmaUmmaWarpSpecializedILi5ELi2ELi4ENS5_IJNS4_1CILi1EEESB_SB_EEEEENS5_IJNSA_ILi64EEENSA_ILi256EEENSA_ILi128EEEEEENS_12float_e4m3_tENS5_IJlSB_lEEESI_SJ_NS4_8TiledMMAINS4_8MMA_AtomIJNS4_10MMA_TraitsINS4_19SM100_MMA_F8F6F4_SSEJSI_SI_fSE_SF_NS4_17integral_constantINS4_4UMMA5MajorELSQ_0EEESR_NSO_INSP_7ScaleInELSS_0EEEST_EEEEEENS4_6LayoutISC_NS5_IJNSA_ILi0EEESX_SX_EEEEENS5_IJNS4_10UnderscoreES10_S10_EEEEENS4_13SM90_TMA_LOADENS4_14ComposedLayoutINS4_7SwizzleILi3ELi4ELi3EEENS4_18smem_ptr_flag_bitsILi8EEENSW_INS5_IJNSA_ILi8EEESG_EEENS5_IJSG_SB_EEEEEEEvNS4_8identityES13_S1D_vS1E_EENS_8epilogue10collective18CollectiveEpilogueINS1G_23Sm100TmaWarpSpecializedILi4ELi2ELi32ELb0ELb0EEEJSH_NS5_IJNSW_ISE_SB_EES1L_EEESI_SJ_SI_SJ_NS1G_6fusion15FusionCallbacksIS1K_NS1N_17LinearCombinationISI_fSI_fLNS_15FloatRoundStyleE2EEESH_S1M_JEEENS4_5SM1004TMEM4LOAD26SM100_TMEM_LOAD_16dp32b32xES13_NS14_INS15_ILi2ELi4ELi3EEES18_NSW_INS5_IJS19_SE_EEENS5_IJSE_SB_EEEEEEENS4_39AutoVectorizingCopyWithAssumedAlignmentILi128EEENS4_14SM90_TMA_STOREES21_S23_S23_EEEvvEEEEvNT_6ParamsE,"aw",@nobits
	.sectionflags	@""
	.align	16
	.zero		1024


//--------------------- .nv.shared.reserved.0     --------------------------
	.section	.nv.shared.reserved.0,"aw",@nobits
	.weak		__nv_reservedSMEM_offset_0_alias
	.size		__nv_reservedSMEM_offset_0_alias, 0, 64
	.other		__nv_reservedSMEM_offset_0_alias,@"STO_CUDA_RESERVED_SHARED STV_DEFAULT"
__nv_reservedSMEM_offset_0_alias:
	.zero		0
.nv.shared.reserved.0:
	.zero		64
	.weak		__nv_reservedSMEM_tcgen05_partition
	.type		__nv_reservedSMEM_tcgen05_partition,@object
	.size		__nv_reservedSMEM_tcgen05_partition,(.L_0 - __nv_reservedSMEM_tcgen05_partition)
__nv_reservedSMEM_tcgen05_partition:
	.zero		32
.L_0:


//--------------------- .nv.global                --------------------------
	.section	.nv.global,"aw",@nobits
.nv.global:
	.type		_ZN40_INTERNAL_9280e3d3_4_k_cu_d32033fd_292474cute1_E,@object
	.size		_ZN40_INTERNAL_9280e3d3_4_k_cu_d32033fd_292474cute1_E,(_ZN40_INTERNAL_9280e3d3_4_k_cu_d32033fd_292474cuda3std3__45__cpo6cbeginE - _ZN40_INTERNAL_9280e3d3_4_k_cu_d32033fd_292474cute1_E)
_ZN40_INTERNAL_9280e3d3_4_k_cu_d32033fd_292474cute1_E:
	.zero		1
	.type		_ZN40_INTERNAL_9280e3d3_4_k_cu_d32033fd_292474cuda3std3__45__cpo6cbeginE,@object
	.size		_ZN40_INTERNAL_9280e3d3_4_k_cu_d32033fd_292474cuda3std3__45__cpo6cbeginE,(_ZN40_INTERNAL_9280e3d3_4_k_cu_d32033fd_292474cuda3std3__48in_placeE - _ZN40_INTERNAL_9280e3d3_4_k_cu_d32033fd_292474cuda3std3__45__cpo6cbeginE)
_ZN40_INTERNAL_9280e3d3_4_k_cu_d32033fd_292474cuda3std3__45__cpo6cbeginE:
	.zero		1
	.type		_ZN40_INTERNAL_9280e3d3_4_k_cu_d32033fd_292474cuda3std3__48in_placeE,@object
	.size		_ZN40_INTERNAL_9280e3d3_4_k_cu_d32033fd_292474cuda3std3__48in_placeE,(_ZN40_INTERNAL_9280e3d3_4_k_cu_d32033fd_292474cuda3std6ranges3__45__cpo9iter_moveE - _ZN40_INTERNAL_9280e3d3_4_k_cu_d32033fd_292474cuda3std3__48in_placeE)
_ZN40_INTERNAL_9280e3d3_4_k_cu_d32033fd_292474cuda3std3__48in_placeE:
	.zero		1
	.type		_ZN40_INTERNAL_9280e3d3_4_k_cu_d32033fd_292474cuda3std6ranges3__45__cpo9iter_moveE,@object
	.size		_ZN40_INTERNAL_9280e3d3_4_k_cu_d32033fd_292474cuda3std6ranges3__45__cpo9iter_moveE,(_ZN40_INTERNAL_9280e3d3_4_k_cu_d32033fd_292474cuda3std3__45__cpo5beginE - _ZN40_INTERNAL_9280e3d3_4_k_cu_d32033fd_292474cuda3std6ranges3__45__cpo9iter_moveE)
_ZN40_INTERNAL_9280e3d3_4_k_cu_d32033fd_292474cuda3std6ranges3__45__cpo9iter_moveE:
	.zero		1
	.type		_ZN40_INTERNAL_9280e3d3_4_k_cu_d32033fd_292474cuda3std3__45__cpo5beginE,@object
	.size		_ZN40_INTERNAL_9280e3d3_4_k_cu_d32033fd_292474cuda3std3__45__cpo5beginE,(_ZN40_INTERNAL_9280e3d3_4_k_cu_d32033fd_292474cuda3std3__442_GLOBAL__N__9280e3d3_4_k_cu_d32033fd_292476ignoreE - _ZN40_INTERNAL_9280e3d3_4_k_cu_d32033fd_292474cuda3std3__45__cpo5beginE)
_ZN40_INTERNAL_9280e3d3_4_k_cu_d32033fd_292474cuda3std3__45__cpo5beginE:
	.zero		1
	.type		_ZN40_INTERNAL_9280e3d3_4_k_cu_d32033fd_292474cuda3std3__442_GLOBAL__N__9280e3d3_4_k_cu_d32033fd_292476ignoreE,@object
	.size		_ZN40_INTERNAL_9280e3d3_4_k_cu_d32033fd_292474cuda3std3__442_GLOBAL__N__9280e3d3_4_k_cu_d32033fd_292476ignoreE,(_ZN40_INTERNAL_9280e3d3_4_k_cu_d32033fd_292474cute7productE - _ZN40_INTERNAL_9280e3d3_4_k_cu_d32033fd_292474cuda3std3__442_GLOBAL__N__9280e3d3_4_k_cu_d32033fd_292476ignoreE)
_ZN40_INTERNAL_9280e3d3_4_k_cu_d32033fd_292474cuda3std3__442_GLOBAL__N__9280e3d3_4_k_cu_d32033fd_292476ignoreE:
	.zero		1
	.type		_ZN40_INTERNAL_9280e3d3_4_k_cu_d32033fd_292474cute7productE,@object
	.size		_ZN40_INTERNAL_9280e3d3_4_k_cu_d32033fd_292474cute7productE,(_ZN40_INTERNAL_9280e3d3_4_k_cu_d32033fd_292474cuda3std3__45__cpo3endE - _ZN40_INTERNAL_9280e3d3_4_k_cu_d32033fd_292474cute7productE)
_ZN40_INTERNAL_9280e3d3_4_k_cu_d32033fd_292474cute7productE:
	.zero		1
	.type		_ZN40_INTERNAL_9280e3d3_4_k_cu_d32033fd_292474cuda3std3__45__cpo3endE,@object
	.size		_ZN40_INTERNAL_9280e3d3_4_k_cu_d32033fd_292474cuda3std3__45__cpo3endE,(_ZN40_INTERNAL_9280e3d3_4_k_cu_d32033fd_292474cuda3std3__419piecewise_constructE - _ZN40_INTERNAL_9280e3d3_4_k_cu_d32033fd_292474cuda3std3__45__cpo3endE)
_ZN40_INTERNAL_9280e3d3_4_k_cu_d32033fd_292474cuda3std3__45__cpo3endE:
	.zero		1
	.type		_ZN40_INTERNAL_9280e3d3_4_k_cu_d32033fd_292474cuda3std3__419piecewise_constructE,@object
	.size		_ZN40_INTERNAL_9280e3d3_4_k_cu_d32033fd_292474cuda3std3__419piecewise_constructE,(_ZN40_INTERNAL_9280e3d3_4_k_cu_d32033fd_292474cuda3std3__45__cpo4cendE - _ZN40_INTERNAL_9280e3d3_4_k_cu_d32033fd_292474cuda3std3__419piecewise_constructE)
_ZN40_INTERNAL_9280e3d3_4_k_cu_d32033fd_292474cuda3std3__419piecewise_constructE:
	.zero		1
	.type		_ZN40_INTERNAL_9280e3d3_4_k_cu_d32033fd_292474cuda3std3__45__cpo4cendE,@object
	.size		_ZN40_INTERNAL_9280e3d3_4_k_cu_d32033fd_292474cuda3std3__45__cpo4cendE,(_ZN40_INTERNAL_9280e3d3_4_k_cu_d32033fd_292474cuda3std6ranges3__45__cpo4swapE - _ZN40_INTERNAL_9280e3d3_4_k_cu_d32033fd_292474cuda3std3__45__cpo4cendE)
_ZN40_INTERNAL_9280e3d3_4_k_cu_d32033fd_292474cuda3std3__45__cpo4cendE:
	.zero		1
	.type		_ZN40_INTERNAL_9280e3d3_4_k_cu_d32033fd_292474cuda3std6ranges3__45__cpo4swapE,@object
	.size		_ZN40_INTERNAL_9280e3d3_4_k_cu_d32033fd_292474cuda3std6ranges3__45__cpo4swapE,(.L_11 - _ZN40_INTERNAL_9280e3d3_4_k_cu_d32033fd_292474cuda3std6ranges3__45__cpo4swapE)
_ZN40_INTERNAL_9280e3d3_4_k_cu_d32033fd_292474cuda3std6ranges3__45__cpo4swapE:
	.zero		1
.L_11:


//--------------------- .nv.constant0._ZN7cutlass13device_kernelINS_4gemm6kernel13GemmUniversalIN4cute5tupleIJiiiiEEENS1_10collective13CollectiveMmaINS1_35MainloopSm100TmaUmmaWarpSpecializedILi5ELi2ELi4ENS5_IJNS4_1CILi1EEESB_SB_EEEEENS5_IJNSA_ILi64EEENSA_ILi256EEENSA_ILi128EEEEEENS_12float_e4m3_tENS5_IJlSB_lEEESI_SJ_NS4_8TiledMMAINS4_8MMA_AtomIJNS4_10MMA_TraitsINS4_19SM100_MMA_F8F6F4_SSEJSI_SI_fSE_SF_NS4_17integral_constantINS4_4UMMA5MajorELSQ_0EEESR_NSO_INSP_7ScaleInELSS_0EEEST_EEEEEENS4_6LayoutISC_NS5_IJNSA_ILi0EEESX_SX_EEEEENS5_IJNS4_10UnderscoreES10_S10_EEEEENS4_13SM90_TMA_LOADENS4_14ComposedLayoutINS4_7SwizzleILi3ELi4ELi3EEENS4_18smem_ptr_flag_bitsILi8EEENSW_INS5_IJNSA_ILi8EEESG_EEENS5_IJSG_SB_EEEEEEEvNS4_8identityES13_S1D_vS1E_EENS_8epilogue10collective18CollectiveEpilogueINS1G_23Sm100TmaWarpSpecializedILi4ELi2ELi32ELb0ELb0EEEJSH_NS5_IJNSW_ISE_SB_EES1L_EEESI_SJ_SI_SJ_NS1G_6fusion15FusionCallbacksIS1K_NS1N_17LinearCombinationISI_fSI_fLNS_15FloatRoundStyleE2EEESH_S1M_JEEENS4_5SM1004TMEM4LOAD26SM100_TMEM_LOAD_16dp32b32xES13_NS14_INS15_ILi2ELi4ELi3EEES18_NSW_INS5_IJS19_SE_EEENS5_IJSE_SB_EEEEEEENS4_39AutoVectorizingCopyWithAssumedAlignmentILi128EEENS4_14SM90_TMA_STOREES21_S23_S23_EEEvvEEEEvNT_6ParamsE --------------------------
	.section	.nv.constant0._ZN7cutlass13device_kernelINS_4gemm6kernel13GemmUniversalIN4cute5tupleIJiiiiEEENS1_10collective13CollectiveMmaINS1_35MainloopSm100TmaUmmaWarpSpecializedILi5ELi2ELi4ENS5_IJNS4_1CILi1EEESB_SB_EEEEENS5_IJNSA_ILi64EEENSA_ILi256EEENSA_ILi128EEEEEENS_12float_e4m3_tENS5_IJlSB_lEEESI_SJ_NS4_8TiledMMAINS4_8MMA_AtomIJNS4_10MMA_TraitsINS4_19SM100_MMA_F8F6F4_SSEJSI_SI_fSE_SF_NS4_17integral_constantINS4_4UMMA5MajorELSQ_0EEESR_NSO_INSP_7ScaleInELSS_0EEEST_EEEEEENS4_6LayoutISC_NS5_IJNSA_ILi0EEESX_SX_EEEEENS5_IJNS4_10UnderscoreES10_S10_EEEEENS4_13SM90_TMA_LOADENS4_14ComposedLayoutINS4_7SwizzleILi3ELi4ELi3EEENS4_18smem_ptr_flag_bitsILi8EEENSW_INS5_IJNSA_ILi8EEESG_EEENS5_IJSG_SB_EEEEEEEvNS4_8identityES13_S1D_vS1E_EENS_8epilogue10collective18CollectiveEpilogueINS1G_23Sm100TmaWarpSpecializedILi4ELi2ELi32ELb0ELb0EEEJSH_NS5_IJNSW_ISE_SB_EES1L_EEESI_SJ_SI_SJ_NS1G_6fusion15FusionCallbacksIS1K_NS1N_17LinearCombinationISI_fSI_fLNS_15FloatRoundStyleE2EEESH_S1M_JEEENS4_5SM1004TMEM4LOAD26SM100_TMEM_LOAD_16dp32b32xES13_NS14_INS15_ILi2ELi4ELi3EEES18_NSW_INS5_IJS19_SE_EEENS5_IJSE_SB_EEEEEEENS4_39AutoVectorizingCopyWithAssumedAlignmentILi128EEENS4_14SM90_TMA_STOREES21_S23_S23_EEEvvEEEEvNT_6ParamsE,"a",@progbits
	.sectionflags	@""
	.align	4
.nv.constant0._ZN7cutlass13device_kernelINS_4gemm6kernel13GemmUniversalIN4cute5tupleIJiiiiEEENS1_10collective13CollectiveMmaINS1_35MainloopSm100TmaUmmaWarpSpecializedILi5ELi2ELi4ENS5_IJNS4_1CILi1EEESB_SB_EEEEENS5_IJNSA_ILi64EEENSA_ILi256EEENSA_ILi128EEEEEENS_12float_e4m3_tENS5_IJlSB_lEEESI_SJ_NS4_8TiledMMAINS4_8MMA_AtomIJNS4_10MMA_TraitsINS4_19SM100_MMA_F8F6F4_SSEJSI_SI_fSE_SF_NS4_17integral_constantINS4_4UMMA5MajorELSQ_0EEESR_NSO_INSP_7ScaleInELSS_0EEEST_EEEEEENS4_6LayoutISC_NS5_IJNSA_ILi0EEESX_SX_EEEEENS5_IJNS4_10UnderscoreES10_S10_EEEEENS4_13SM90_TMA_LOADENS4_14ComposedLayoutINS4_7SwizzleILi3ELi4ELi3EEENS4_18smem_ptr_flag_bitsILi8EEENSW_INS5_IJNSA_ILi8EEESG_EEENS5_IJSG_SB_EEEEEEEvNS4_8identityES13_S1D_vS1E_EENS_8epilogue10collective18CollectiveEpilogueINS1G_23Sm100TmaWarpSpecializedILi4ELi2ELi32ELb0ELb0EEEJSH_NS5_IJNSW_ISE_SB_EES1L_EEESI_SJ_SI_SJ_NS1G_6fusion15FusionCallbacksIS1K_NS1N_17LinearCombinationISI_fSI_fLNS_15FloatRoundStyleE2EEESH_S1M_JEEENS4_5SM1004TMEM4LOAD26SM100_TMEM_LOAD_16dp32b32xES13_NS14_INS15_ILi2ELi4ELi3EEES18_NSW_INS5_IJS19_SE_EEENS5_IJSE_SB_EEEEEEENS4_39AutoVectorizingCopyWithAssumedAlignmentILi128EEENS4_14SM90_TMA_STOREES21_S23_S23_EEEvvEEEEvNT_6ParamsE:
	.zero		2944


//--------------------- SYMBOLS --------------------------

	.type		.nv.reservedSmem.offset0,@object
	.size		.nv.reservedSmem.offset0,0x4
	.type		.nv.reservedSmem.cap,@object
	.size		.nv.reservedSmem.cap,0x4
	.type		__assertfail,@function
